//
// Generated by NVIDIA NVVM Compiler
//
// Compiler Build ID: CL-36424714
// Cuda compilation tools, release 13.0, V13.0.88
// Based on NVVM 20.0.0
//

.version 9.0
.target sm_100
.address_size 64

	// .globl	default_function_kernel0
// _ZZ24default_function_kernel0E15pad_temp_shared has been demoted
// _ZZ24default_function_kernel0E13kernel_shared has been demoted

.visible .entry default_function_kernel0(
	.param .u64 .ptr .align 1 default_function_kernel0_param_0,
	.param .u64 .ptr .align 1 default_function_kernel0_param_1,
	.param .u64 .ptr .align 1 default_function_kernel0_param_2
)
{
	.reg .pred 	%p<222>;
	.reg .b16 	%rs<118>;
	.reg .b32 	%r<302>;
	.reg .b32 	%f<1005>;
	.reg .b64 	%rd<124>;
	// demoted variable
	.shared .align 4 .b8 _ZZ24default_function_kernel0E15pad_temp_shared[864];
	// demoted variable
	.shared .align 4 .b8 _ZZ24default_function_kernel0E13kernel_shared[2304];
	ld.param.u64 	%rd5, [default_function_kernel0_param_0];
	ld.param.u64 	%rd3, [default_function_kernel0_param_1];
	cvta.to.global.u64 	%rd1, %rd5;
	mov.u32 	%r1, %tid.x;
	shl.b32 	%r2, %r1, 2;
	cvt.u16.u32 	%rs1, %r2;
	mul.hi.u16 	%rs26, %rs1, 7282;
	cvt.u32.u16 	%r44, %rs26;
	mov.u32 	%r3, %ctaid.y;
	or.b32  	%r45, %r3, %r44;
	setp.ne.s32 	%p4, %r45, 0;
	add.s32 	%r46, %r3, %r44;
	setp.lt.u32 	%p5, %r46, 15;
	and.pred  	%p1, %p4, %p5;
	not.pred 	%p6, %p1;
	mov.f32 	%f989, 0f00000000;
	@%p6 bra 	$L__BB0_3;
	mov.u32 	%r47, %ctaid.x;
	mul.lo.s32 	%r5, %r47, 7;
	mul.lo.s16 	%rs28, %rs26, 9;
	sub.s16 	%rs2, %rs1, %rs28;
	cvt.u32.u16 	%r48, %rs2;
	or.b32  	%r49, %r5, %r48;
	setp.eq.s32 	%p7, %r49, 0;
	add.s32 	%r50, %r5, %r48;
	setp.gt.u32 	%p8, %r50, 14;
	or.pred  	%p9, %p7, %p8;
	@%p9 bra 	$L__BB0_3;
	mov.u32 	%r52, %tid.z;
	mul.lo.s32 	%r53, %r46, 14;
	cvt.u64.u32 	%rd6, %r53;
	cvt.u64.u16 	%rd7, %rs2;
	mad.lo.s32 	%r54, %r52, 196, %r5;
	cvt.u64.u32 	%rd8, %r54;
	add.s64 	%rd9, %rd8, %rd7;
	add.s64 	%rd10, %rd9, %rd6;
	shl.b64 	%rd11, %rd10, 2;
	add.s64 	%rd12, %rd1, %rd11;
	ld.global.nc.f32 	%f989, [%rd12+-60];
$L__BB0_3:
	mov.u32 	%r6, %tid.z;
	mad.lo.s32 	%r7, %r6, 27, %r2;
	shl.b32 	%r55, %r7, 2;
	mov.u32 	%r56, _ZZ24default_function_kernel0E15pad_temp_shared;
	add.s32 	%r8, %r56, %r55;
	st.shared.f32 	[%r8], %f989;
	add.s16 	%rs3, %rs1, 1;
	mul.hi.u16 	%rs29, %rs3, 7282;
	cvt.u32.u16 	%r57, %rs29;
	or.b32  	%r58, %r3, %r57;
	setp.ne.s32 	%p10, %r58, 0;
	add.s32 	%r59, %r3, %r57;
	setp.lt.u32 	%p11, %r59, 15;
	and.pred  	%p2, %p10, %p11;
	not.pred 	%p12, %p2;
	mov.f32 	%f990, 0f00000000;
	@%p12 bra 	$L__BB0_6;
	mov.u32 	%r60, %ctaid.x;
	mul.lo.s32 	%r10, %r60, 7;
	mul.lo.s16 	%rs31, %rs29, 9;
	sub.s16 	%rs4, %rs3, %rs31;
	cvt.u32.u16 	%r61, %rs4;
	or.b32  	%r62, %r10, %r61;
	setp.eq.s32 	%p13, %r62, 0;
	add.s32 	%r63, %r10, %r61;
	setp.gt.u32 	%p14, %r63, 14;
	or.pred  	%p15, %p13, %p14;
	@%p15 bra 	$L__BB0_6;
	mul.lo.s32 	%r65, %r59, 14;
	cvt.u64.u32 	%rd13, %r65;
	cvt.u64.u16 	%rd14, %rs4;
	mad.lo.s32 	%r66, %r6, 196, %r10;
	cvt.u64.u32 	%rd15, %r66;
	add.s64 	%rd16, %rd15, %rd14;
	add.s64 	%rd17, %rd16, %rd13;
	shl.b64 	%rd18, %rd17, 2;
	add.s64 	%rd19, %rd1, %rd18;
	ld.global.nc.f32 	%f990, [%rd19+-60];
$L__BB0_6:
	st.shared.f32 	[%r8+4], %f990;
	add.s16 	%rs5, %rs1, 2;
	mul.hi.u16 	%rs32, %rs5, 7282;
	cvt.u32.u16 	%r67, %rs32;
	or.b32  	%r68, %r3, %r67;
	setp.ne.s32 	%p16, %r68, 0;
	add.s32 	%r69, %r3, %r67;
	setp.lt.u32 	%p17, %r69, 15;
	and.pred  	%p3, %p16, %p17;
	not.pred 	%p18, %p3;
	mov.f32 	%f991, 0f00000000;
	@%p18 bra 	$L__BB0_9;
	mov.u32 	%r70, %ctaid.x;
	mul.lo.s32 	%r12, %r70, 7;
	mul.lo.s16 	%rs34, %rs32, 9;
	sub.s16 	%rs6, %rs5, %rs34;
	cvt.u32.u16 	%r71, %rs6;
	or.b32  	%r72, %r12, %r71;
	setp.eq.s32 	%p19, %r72, 0;
	add.s32 	%r73, %r12, %r71;
	setp.gt.u32 	%p20, %r73, 14;
	or.pred  	%p21, %p19, %p20;
	@%p21 bra 	$L__BB0_9;
	mul.lo.s32 	%r75, %r69, 14;
	cvt.u64.u32 	%rd20, %r75;
	cvt.u64.u16 	%rd21, %rs6;
	mad.lo.s32 	%r76, %r6, 196, %r12;
	cvt.u64.u32 	%rd22, %r76;
	add.s64 	%rd23, %rd22, %rd21;
	add.s64 	%rd24, %rd23, %rd20;
	shl.b64 	%rd25, %rd24, 2;
	add.s64 	%rd26, %rd1, %rd25;
	ld.global.nc.f32 	%f991, [%rd26+-60];
$L__BB0_9:
	st.shared.f32 	[%r8+8], %f991;
	add.s16 	%rs7, %rs1, 3;
	mul.hi.u16 	%rs35, %rs7, 4855;
	shr.u16 	%rs36, %rs35, 1;
	cvt.u32.u16 	%r77, %rs36;
	add.s32 	%r13, %r6, %r77;
	setp.gt.u32 	%p22, %r13, 7;
	@%p22 bra 	$L__BB0_16;
	mul.hi.u16 	%rs37, %rs7, 7282;
	cvt.u32.u16 	%r14, %rs37;
	mad.lo.s32 	%r78, %r6, 3, %r14;
	setp.gt.u32 	%p23, %r78, 23;
	@%p23 bra 	$L__BB0_16;
	setp.gt.u32 	%p24, %r7, 212;
	setp.gt.u32 	%p25, %r1, 5;
	or.pred  	%p26, %p25, %p24;
	mov.f32 	%f992, 0f00000000;
	@%p26 bra 	$L__BB0_16;
	or.b32  	%r79, %r3, %r14;
	setp.eq.s32 	%p27, %r79, 0;
	add.s32 	%r80, %r3, %r14;
	setp.gt.u32 	%p28, %r80, 14;
	or.pred  	%p29, %p27, %p28;
	@%p29 bra 	$L__BB0_15;
	mov.u32 	%r81, %ctaid.x;
	mul.lo.s32 	%r16, %r81, 7;
	mul.lo.s16 	%rs39, %rs37, 9;
	sub.s16 	%rs8, %rs7, %rs39;
	cvt.u32.u16 	%r82, %rs8;
	or.b32  	%r83, %r16, %r82;
	setp.eq.s32 	%p30, %r83, 0;
	add.s32 	%r84, %r16, %r82;
	setp.gt.u32 	%p31, %r84, 14;
	or.pred  	%p32, %p30, %p31;
	@%p32 bra 	$L__BB0_15;
	mul.lo.s32 	%r86, %r80, 14;
	cvt.u64.u32 	%rd27, %r86;
	cvt.u64.u16 	%rd28, %rs8;
	mad.lo.s32 	%r87, %r6, 196, %r16;
	cvt.u64.u32 	%rd29, %r87;
	add.s64 	%rd30, %rd29, %rd28;
	add.s64 	%rd31, %rd30, %rd27;
	shl.b64 	%rd32, %rd31, 2;
	add.s64 	%rd33, %rd1, %rd32;
	ld.global.nc.f32 	%f992, [%rd33+-60];
$L__BB0_15:
	st.shared.f32 	[%r8+12], %f992;
$L__BB0_16:
	mov.u32 	%r88, %ctaid.z;
	mul.lo.s32 	%r89, %r6, 288;
	mad.lo.s32 	%r90, %r88, 2304, %r89;
	mul.lo.s32 	%r91, %r1, 11;
	add.s32 	%r92, %r90, %r91;
	cvta.to.global.u64 	%rd34, %rd3;
	mul.wide.u32 	%rd35, %r92, 4;
	add.s64 	%rd2, %rd34, %rd35;
	ld.global.nc.f32 	%f44, [%rd2];
	mad.lo.s32 	%r17, %r6, 72, %r91;
	shl.b32 	%r93, %r17, 2;
	mov.u32 	%r94, _ZZ24default_function_kernel0E13kernel_shared;
	add.s32 	%r18, %r94, %r93;
	st.shared.f32 	[%r18], %f44;
	ld.global.nc.f32 	%f45, [%rd2+4];
	st.shared.f32 	[%r18+4], %f45;
	ld.global.nc.f32 	%f46, [%rd2+8];
	st.shared.f32 	[%r18+8], %f46;
	ld.global.nc.f32 	%f47, [%rd2+12];
	st.shared.f32 	[%r18+12], %f47;
	ld.global.nc.f32 	%f48, [%rd2+16];
	st.shared.f32 	[%r18+16], %f48;
	ld.global.nc.f32 	%f49, [%rd2+20];
	st.shared.f32 	[%r18+20], %f49;
	cvt.u16.u32 	%rs9, %r91;
	add.s16 	%rs10, %rs9, 6;
	mul.hi.u16 	%rs40, %rs10, 3641;
	shr.u16 	%rs41, %rs40, 2;
	cvt.u32.u16 	%r95, %rs41;
	add.s32 	%r19, %r6, %r95;
	setp.gt.u32 	%p33, %r19, 7;
	@%p33 bra 	$L__BB0_21;
	shl.b32 	%r96, %r6, 3;
	mul.hi.u16 	%rs42, %rs10, 7282;
	cvt.u32.u16 	%r97, %rs42;
	add.s32 	%r98, %r96, %r97;
	setp.gt.u32 	%p34, %r98, 63;
	@%p34 bra 	$L__BB0_21;
	mul.hi.u16 	%rs43, %rs9, 21846;
	cvt.u32.u16 	%r99, %rs43;
	mad.lo.s32 	%r100, %r6, 24, %r99;
	setp.gt.u32 	%p35, %r100, 189;
	@%p35 bra 	$L__BB0_21;
	setp.gt.u32 	%p36, %r17, 569;
	setp.gt.u32 	%p37, %r1, 5;
	or.pred  	%p38, %p37, %p36;
	@%p38 bra 	$L__BB0_21;
	ld.global.nc.f32 	%f50, [%rd2+24];
	st.shared.f32 	[%r18+24], %f50;
$L__BB0_21:
	add.s16 	%rs11, %rs9, 7;
	mul.hi.u16 	%rs44, %rs11, 3641;
	shr.u16 	%rs45, %rs44, 2;
	cvt.u32.u16 	%r101, %rs45;
	add.s32 	%r20, %r6, %r101;
	setp.gt.u32 	%p39, %r20, 7;
	@%p39 bra 	$L__BB0_26;
	shl.b32 	%r102, %r6, 3;
	mul.hi.u16 	%rs46, %rs11, 7282;
	cvt.u32.u16 	%r103, %rs46;
	add.s32 	%r104, %r102, %r103;
	setp.gt.u32 	%p40, %r104, 63;
	@%p40 bra 	$L__BB0_26;
	mul.hi.u16 	%rs47, %rs11, 21846;
	cvt.u32.u16 	%r105, %rs47;
	mad.lo.s32 	%r106, %r6, 24, %r105;
	setp.gt.u32 	%p41, %r106, 191;
	@%p41 bra 	$L__BB0_26;
	setp.gt.u32 	%p42, %r17, 568;
	setp.gt.u32 	%p43, %r1, 5;
	or.pred  	%p44, %p43, %p42;
	@%p44 bra 	$L__BB0_26;
	ld.global.nc.f32 	%f51, [%rd2+28];
	st.shared.f32 	[%r18+28], %f51;
$L__BB0_26:
	add.s16 	%rs12, %rs9, 8;
	mul.hi.u16 	%rs48, %rs12, 3641;
	shr.u16 	%rs49, %rs48, 2;
	cvt.u32.u16 	%r107, %rs49;
	add.s32 	%r21, %r6, %r107;
	setp.gt.u32 	%p45, %r21, 7;
	@%p45 bra 	$L__BB0_31;
	shl.b32 	%r108, %r6, 3;
	mul.hi.u16 	%rs50, %rs12, 7282;
	cvt.u32.u16 	%r109, %rs50;
	add.s32 	%r110, %r108, %r109;
	setp.gt.u32 	%p46, %r110, 63;
	@%p46 bra 	$L__BB0_31;
	mul.hi.u16 	%rs51, %rs12, 21846;
	cvt.u32.u16 	%r111, %rs51;
	mad.lo.s32 	%r112, %r6, 24, %r111;
	setp.gt.u32 	%p47, %r112, 191;
	@%p47 bra 	$L__BB0_31;
	setp.gt.u32 	%p48, %r17, 567;
	setp.gt.u32 	%p49, %r1, 5;
	or.pred  	%p50, %p49, %p48;
	@%p50 bra 	$L__BB0_31;
	ld.global.nc.f32 	%f52, [%rd2+32];
	st.shared.f32 	[%r18+32], %f52;
$L__BB0_31:
	add.s16 	%rs52, %rs9, 9;
	mul.hi.u16 	%rs53, %rs52, 3641;
	shr.u16 	%rs54, %rs53, 2;
	cvt.u32.u16 	%r113, %rs54;
	add.s32 	%r22, %r6, %r113;
	setp.gt.u32 	%p51, %r22, 7;
	@%p51 bra 	$L__BB0_36;
	shl.b32 	%r114, %r6, 3;
	mul.hi.u16 	%rs55, %rs9, 7282;
	cvt.u32.u16 	%r115, %rs55;
	add.s32 	%r116, %r114, %r115;
	setp.gt.u32 	%p52, %r116, 62;
	@%p52 bra 	$L__BB0_36;
	mul.hi.u16 	%rs56, %rs9, 21846;
	cvt.u32.u16 	%r117, %rs56;
	mad.lo.s32 	%r118, %r6, 24, %r117;
	setp.gt.u32 	%p53, %r118, 188;
	@%p53 bra 	$L__BB0_36;
	setp.gt.u32 	%p54, %r17, 566;
	setp.gt.u32 	%p55, %r1, 5;
	or.pred  	%p56, %p55, %p54;
	@%p56 bra 	$L__BB0_36;
	ld.global.nc.f32 	%f53, [%rd2+36];
	st.shared.f32 	[%r18+36], %f53;
$L__BB0_36:
	add.s16 	%rs13, %rs9, 10;
	mul.hi.u16 	%rs57, %rs13, 3641;
	shr.u16 	%rs58, %rs57, 2;
	cvt.u32.u16 	%r119, %rs58;
	add.s32 	%r23, %r6, %r119;
	setp.gt.u32 	%p57, %r23, 7;
	@%p57 bra 	$L__BB0_41;
	shl.b32 	%r120, %r6, 3;
	mul.hi.u16 	%rs59, %rs13, 7282;
	cvt.u32.u16 	%r121, %rs59;
	add.s32 	%r122, %r120, %r121;
	setp.gt.u32 	%p58, %r122, 63;
	@%p58 bra 	$L__BB0_41;
	mul.hi.u16 	%rs60, %rs13, 21846;
	cvt.u32.u16 	%r123, %rs60;
	mad.lo.s32 	%r124, %r6, 24, %r123;
	setp.gt.u32 	%p59, %r124, 191;
	@%p59 bra 	$L__BB0_41;
	setp.gt.u32 	%p60, %r17, 565;
	setp.gt.u32 	%p61, %r1, 5;
	or.pred  	%p62, %p61, %p60;
	@%p62 bra 	$L__BB0_41;
	ld.global.nc.f32 	%f54, [%rd2+40];
	st.shared.f32 	[%r18+40], %f54;
$L__BB0_41:
	bar.sync 	0;
	shl.b32 	%r125, %r1, 2;
	mov.u32 	%r126, _ZZ24default_function_kernel0E15pad_temp_shared;
	add.s32 	%r24, %r126, %r125;
	ld.shared.f32 	%f56, [%r24];
	ld.shared.f32 	%f57, [%r24+36];
	ld.shared.f32 	%f58, [%r24+72];
	mov.u32 	%r127, _ZZ24default_function_kernel0E13kernel_shared;
	mad.lo.s32 	%r25, %r6, 288, %r127;
	ld.shared.f32 	%f59, [%r25];
	ld.shared.f32 	%f60, [%r25+12];
	ld.shared.f32 	%f61, [%r25+24];
	fma.rn.f32 	%f62, %f56, %f59, 0f00000000;
	fma.rn.f32 	%f63, %f57, %f60, %f62;
	fma.rn.f32 	%f64, %f58, %f61, %f63;
	ld.shared.f32 	%f65, [%r24+4];
	ld.shared.f32 	%f66, [%r24+40];
	ld.shared.f32 	%f67, [%r24+76];
	ld.shared.f32 	%f68, [%r25+4];
	ld.shared.f32 	%f69, [%r25+16];
	ld.shared.f32 	%f70, [%r25+28];
	fma.rn.f32 	%f71, %f65, %f68, %f64;
	fma.rn.f32 	%f72, %f66, %f69, %f71;
	fma.rn.f32 	%f73, %f67, %f70, %f72;
	ld.shared.f32 	%f74, [%r24+8];
	ld.shared.f32 	%f75, [%r24+44];
	ld.shared.f32 	%f76, [%r24+80];
	ld.shared.f32 	%f77, [%r25+8];
	ld.shared.f32 	%f78, [%r25+20];
	ld.shared.f32 	%f79, [%r25+32];
	fma.rn.f32 	%f80, %f74, %f77, %f73;
	fma.rn.f32 	%f81, %f75, %f78, %f80;
	fma.rn.f32 	%f82, %f76, %f79, %f81;
	ld.shared.f32 	%f83, [%r24+108];
	ld.shared.f32 	%f84, [%r24+144];
	ld.shared.f32 	%f85, [%r24+180];
	ld.shared.f32 	%f86, [%r25+36];
	ld.shared.f32 	%f87, [%r25+48];
	ld.shared.f32 	%f88, [%r25+60];
	fma.rn.f32 	%f89, %f83, %f86, %f82;
	fma.rn.f32 	%f90, %f84, %f87, %f89;
	fma.rn.f32 	%f91, %f85, %f88, %f90;
	ld.shared.f32 	%f92, [%r24+112];
	ld.shared.f32 	%f93, [%r24+148];
	ld.shared.f32 	%f94, [%r24+184];
	ld.shared.f32 	%f95, [%r25+40];
	ld.shared.f32 	%f96, [%r25+52];
	ld.shared.f32 	%f97, [%r25+64];
	fma.rn.f32 	%f98, %f92, %f95, %f91;
	fma.rn.f32 	%f99, %f93, %f96, %f98;
	fma.rn.f32 	%f100, %f94, %f97, %f99;
	ld.shared.f32 	%f101, [%r24+116];
	ld.shared.f32 	%f102, [%r24+152];
	ld.shared.f32 	%f103, [%r24+188];
	ld.shared.f32 	%f104, [%r25+44];
	ld.shared.f32 	%f105, [%r25+56];
	ld.shared.f32 	%f106, [%r25+68];
	fma.rn.f32 	%f107, %f101, %f104, %f100;
	fma.rn.f32 	%f108, %f102, %f105, %f107;
	fma.rn.f32 	%f109, %f103, %f106, %f108;
	ld.shared.f32 	%f110, [%r24+216];
	ld.shared.f32 	%f111, [%r24+252];
	ld.shared.f32 	%f112, [%r24+288];
	ld.shared.f32 	%f113, [%r25+72];
	ld.shared.f32 	%f114, [%r25+84];
	ld.shared.f32 	%f115, [%r25+96];
	fma.rn.f32 	%f116, %f110, %f113, %f109;
	fma.rn.f32 	%f117, %f111, %f114, %f116;
	fma.rn.f32 	%f118, %f112, %f115, %f117;
	ld.shared.f32 	%f119, [%r24+220];
	ld.shared.f32 	%f120, [%r24+256];
	ld.shared.f32 	%f121, [%r24+292];
	ld.shared.f32 	%f122, [%r25+76];
	ld.shared.f32 	%f123, [%r25+88];
	ld.shared.f32 	%f124, [%r25+100];
	fma.rn.f32 	%f125, %f119, %f122, %f118;
	fma.rn.f32 	%f126, %f120, %f123, %f125;
	fma.rn.f32 	%f127, %f121, %f124, %f126;
	ld.shared.f32 	%f128, [%r24+224];
	ld.shared.f32 	%f129, [%r24+260];
	ld.shared.f32 	%f130, [%r24+296];
	ld.shared.f32 	%f131, [%r25+80];
	ld.shared.f32 	%f132, [%r25+92];
	ld.shared.f32 	%f133, [%r25+104];
	fma.rn.f32 	%f134, %f128, %f131, %f127;
	fma.rn.f32 	%f135, %f129, %f132, %f134;
	fma.rn.f32 	%f136, %f130, %f133, %f135;
	ld.shared.f32 	%f137, [%r24+324];
	ld.shared.f32 	%f138, [%r24+360];
	ld.shared.f32 	%f139, [%r24+396];
	ld.shared.f32 	%f140, [%r25+108];
	ld.shared.f32 	%f141, [%r25+120];
	ld.shared.f32 	%f142, [%r25+132];
	fma.rn.f32 	%f143, %f137, %f140, %f136;
	fma.rn.f32 	%f144, %f138, %f141, %f143;
	fma.rn.f32 	%f145, %f139, %f142, %f144;
	ld.shared.f32 	%f146, [%r24+328];
	ld.shared.f32 	%f147, [%r24+364];
	ld.shared.f32 	%f148, [%r24+400];
	ld.shared.f32 	%f149, [%r25+112];
	ld.shared.f32 	%f150, [%r25+124];
	ld.shared.f32 	%f151, [%r25+136];
	fma.rn.f32 	%f152, %f146, %f149, %f145;
	fma.rn.f32 	%f153, %f147, %f150, %f152;
	fma.rn.f32 	%f154, %f148, %f151, %f153;
	ld.shared.f32 	%f155, [%r24+332];
	ld.shared.f32 	%f156, [%r24+368];
	ld.shared.f32 	%f157, [%r24+404];
	ld.shared.f32 	%f158, [%r25+116];
	ld.shared.f32 	%f159, [%r25+128];
	ld.shared.f32 	%f160, [%r25+140];
	fma.rn.f32 	%f161, %f155, %f158, %f154;
	fma.rn.f32 	%f162, %f156, %f159, %f161;
	fma.rn.f32 	%f163, %f157, %f160, %f162;
	ld.shared.f32 	%f164, [%r24+432];
	ld.shared.f32 	%f165, [%r24+468];
	ld.shared.f32 	%f166, [%r24+504];
	ld.shared.f32 	%f167, [%r25+144];
	ld.shared.f32 	%f168, [%r25+156];
	ld.shared.f32 	%f169, [%r25+168];
	fma.rn.f32 	%f170, %f164, %f167, %f163;
	fma.rn.f32 	%f171, %f165, %f168, %f170;
	fma.rn.f32 	%f172, %f166, %f169, %f171;
	ld.shared.f32 	%f173, [%r24+436];
	ld.shared.f32 	%f174, [%r24+472];
	ld.shared.f32 	%f175, [%r24+508];
	ld.shared.f32 	%f176, [%r25+148];
	ld.shared.f32 	%f177, [%r25+160];
	ld.shared.f32 	%f178, [%r25+172];
	fma.rn.f32 	%f179, %f173, %f176, %f172;
	fma.rn.f32 	%f180, %f174, %f177, %f179;
	fma.rn.f32 	%f181, %f175, %f178, %f180;
	ld.shared.f32 	%f182, [%r24+440];
	ld.shared.f32 	%f183, [%r24+476];
	ld.shared.f32 	%f184, [%r24+512];
	ld.shared.f32 	%f185, [%r25+152];
	ld.shared.f32 	%f186, [%r25+164];
	ld.shared.f32 	%f187, [%r25+176];
	fma.rn.f32 	%f188, %f182, %f185, %f181;
	fma.rn.f32 	%f189, %f183, %f186, %f188;
	fma.rn.f32 	%f190, %f184, %f187, %f189;
	ld.shared.f32 	%f191, [%r24+540];
	ld.shared.f32 	%f192, [%r24+576];
	ld.shared.f32 	%f193, [%r24+612];
	ld.shared.f32 	%f194, [%r25+180];
	ld.shared.f32 	%f195, [%r25+192];
	ld.shared.f32 	%f196, [%r25+204];
	fma.rn.f32 	%f197, %f191, %f194, %f190;
	fma.rn.f32 	%f198, %f192, %f195, %f197;
	fma.rn.f32 	%f199, %f193, %f196, %f198;
	ld.shared.f32 	%f200, [%r24+544];
	ld.shared.f32 	%f201, [%r24+580];
	ld.shared.f32 	%f202, [%r24+616];
	ld.shared.f32 	%f203, [%r25+184];
	ld.shared.f32 	%f204, [%r25+196];
	ld.shared.f32 	%f205, [%r25+208];
	fma.rn.f32 	%f206, %f200, %f203, %f199;
	fma.rn.f32 	%f207, %f201, %f204, %f206;
	fma.rn.f32 	%f208, %f202, %f205, %f207;
	ld.shared.f32 	%f209, [%r24+548];
	ld.shared.f32 	%f210, [%r24+584];
	ld.shared.f32 	%f211, [%r24+620];
	ld.shared.f32 	%f212, [%r25+188];
	ld.shared.f32 	%f213, [%r25+200];
	ld.shared.f32 	%f214, [%r25+212];
	fma.rn.f32 	%f215, %f209, %f212, %f208;
	fma.rn.f32 	%f216, %f210, %f213, %f215;
	fma.rn.f32 	%f217, %f211, %f214, %f216;
	ld.shared.f32 	%f218, [%r24+648];
	ld.shared.f32 	%f219, [%r24+684];
	ld.shared.f32 	%f220, [%r24+720];
	ld.shared.f32 	%f221, [%r25+216];
	ld.shared.f32 	%f222, [%r25+228];
	ld.shared.f32 	%f223, [%r25+240];
	fma.rn.f32 	%f224, %f218, %f221, %f217;
	fma.rn.f32 	%f225, %f219, %f222, %f224;
	fma.rn.f32 	%f226, %f220, %f223, %f225;
	ld.shared.f32 	%f227, [%r24+652];
	ld.shared.f32 	%f228, [%r24+688];
	ld.shared.f32 	%f229, [%r24+724];
	ld.shared.f32 	%f230, [%r25+220];
	ld.shared.f32 	%f231, [%r25+232];
	ld.shared.f32 	%f232, [%r25+244];
	fma.rn.f32 	%f233, %f227, %f230, %f226;
	fma.rn.f32 	%f234, %f228, %f231, %f233;
	fma.rn.f32 	%f235, %f229, %f232, %f234;
	ld.shared.f32 	%f236, [%r24+656];
	ld.shared.f32 	%f237, [%r24+692];
	ld.shared.f32 	%f238, [%r24+728];
	ld.shared.f32 	%f239, [%r25+224];
	ld.shared.f32 	%f240, [%r25+236];
	ld.shared.f32 	%f241, [%r25+248];
	fma.rn.f32 	%f242, %f236, %f239, %f235;
	fma.rn.f32 	%f243, %f237, %f240, %f242;
	fma.rn.f32 	%f244, %f238, %f241, %f243;
	ld.shared.f32 	%f245, [%r24+756];
	ld.shared.f32 	%f246, [%r24+792];
	ld.shared.f32 	%f247, [%r24+828];
	ld.shared.f32 	%f248, [%r25+252];
	ld.shared.f32 	%f249, [%r25+264];
	ld.shared.f32 	%f250, [%r25+276];
	fma.rn.f32 	%f251, %f245, %f248, %f244;
	fma.rn.f32 	%f252, %f246, %f249, %f251;
	fma.rn.f32 	%f253, %f247, %f250, %f252;
	ld.shared.f32 	%f254, [%r24+760];
	ld.shared.f32 	%f255, [%r24+796];
	ld.shared.f32 	%f256, [%r24+832];
	ld.shared.f32 	%f257, [%r25+256];
	ld.shared.f32 	%f258, [%r25+268];
	ld.shared.f32 	%f259, [%r25+280];
	fma.rn.f32 	%f260, %f254, %f257, %f253;
	fma.rn.f32 	%f261, %f255, %f258, %f260;
	fma.rn.f32 	%f262, %f256, %f259, %f261;
	ld.shared.f32 	%f263, [%r24+764];
	ld.shared.f32 	%f264, [%r24+800];
	ld.shared.f32 	%f265, [%r24+836];
	ld.shared.f32 	%f266, [%r25+260];
	ld.shared.f32 	%f267, [%r25+272];
	ld.shared.f32 	%f268, [%r25+284];
	fma.rn.f32 	%f269, %f263, %f266, %f262;
	fma.rn.f32 	%f270, %f264, %f267, %f269;
	fma.rn.f32 	%f9, %f265, %f268, %f270;
	bar.sync 	0;
	mov.f32 	%f993, 0f00000000;
	@%p6 bra 	$L__BB0_44;
	mov.u32 	%r128, %ctaid.x;
	mul.lo.s32 	%r26, %r128, 7;
	mul.hi.u16 	%rs61, %rs1, 7282;
	mul.lo.s16 	%rs62, %rs61, 9;
	sub.s16 	%rs14, %rs1, %rs62;
	cvt.u32.u16 	%r129, %rs14;
	or.b32  	%r130, %r26, %r129;
	setp.eq.s32 	%p64, %r130, 0;
	add.s32 	%r131, %r26, %r129;
	setp.gt.u32 	%p65, %r131, 14;
	or.pred  	%p66, %p64, %p65;
	@%p66 bra 	$L__BB0_44;
	mul.lo.s32 	%r133, %r46, 14;
	cvt.u64.u32 	%rd36, %r133;
	cvt.u64.u16 	%rd37, %rs14;
	mad.lo.s32 	%r134, %r6, 196, %r26;
	cvt.u64.u32 	%rd38, %r134;
	add.s64 	%rd39, %rd38, %rd37;
	add.s64 	%rd40, %rd39, %rd36;
	shl.b64 	%rd41, %rd40, 2;
	add.s64 	%rd42, %rd1, %rd41;
	ld.global.nc.f32 	%f993, [%rd42+6212];
$L__BB0_44:
	st.shared.f32 	[%r8], %f993;
	mov.f32 	%f994, 0f00000000;
	@%p12 bra 	$L__BB0_47;
	mov.u32 	%r135, %ctaid.x;
	mul.lo.s32 	%r27, %r135, 7;
	mul.hi.u16 	%rs63, %rs3, 7282;
	mul.lo.s16 	%rs64, %rs63, 9;
	sub.s16 	%rs15, %rs3, %rs64;
	cvt.u32.u16 	%r136, %rs15;
	or.b32  	%r137, %r27, %r136;
	setp.eq.s32 	%p68, %r137, 0;
	add.s32 	%r138, %r27, %r136;
	setp.gt.u32 	%p69, %r138, 14;
	or.pred  	%p70, %p68, %p69;
	@%p70 bra 	$L__BB0_47;
	mul.lo.s32 	%r140, %r59, 14;
	cvt.u64.u32 	%rd43, %r140;
	cvt.u64.u16 	%rd44, %rs15;
	mad.lo.s32 	%r141, %r6, 196, %r27;
	cvt.u64.u32 	%rd45, %r141;
	add.s64 	%rd46, %rd45, %rd44;
	add.s64 	%rd47, %rd46, %rd43;
	shl.b64 	%rd48, %rd47, 2;
	add.s64 	%rd49, %rd1, %rd48;
	ld.global.nc.f32 	%f994, [%rd49+6212];
$L__BB0_47:
	st.shared.f32 	[%r8+4], %f994;
	mov.f32 	%f995, 0f00000000;
	@%p18 bra 	$L__BB0_50;
	mov.u32 	%r142, %ctaid.x;
	mul.lo.s32 	%r28, %r142, 7;
	mul.hi.u16 	%rs65, %rs5, 7282;
	mul.lo.s16 	%rs66, %rs65, 9;
	sub.s16 	%rs16, %rs5, %rs66;
	cvt.u32.u16 	%r143, %rs16;
	or.b32  	%r144, %r28, %r143;
	setp.eq.s32 	%p72, %r144, 0;
	add.s32 	%r145, %r28, %r143;
	setp.gt.u32 	%p73, %r145, 14;
	or.pred  	%p74, %p72, %p73;
	@%p74 bra 	$L__BB0_50;
	mul.lo.s32 	%r147, %r69, 14;
	cvt.u64.u32 	%rd50, %r147;
	cvt.u64.u16 	%rd51, %rs16;
	mad.lo.s32 	%r148, %r6, 196, %r28;
	cvt.u64.u32 	%rd52, %r148;
	add.s64 	%rd53, %rd52, %rd51;
	add.s64 	%rd54, %rd53, %rd50;
	shl.b64 	%rd55, %rd54, 2;
	add.s64 	%rd56, %rd1, %rd55;
	ld.global.nc.f32 	%f995, [%rd56+6212];
$L__BB0_50:
	setp.gt.u32 	%p75, %r13, 7;
	st.shared.f32 	[%r8+8], %f995;
	@%p75 bra 	$L__BB0_57;
	mul.hi.u16 	%rs67, %rs7, 7282;
	cvt.u32.u16 	%r29, %rs67;
	mad.lo.s32 	%r149, %r6, 3, %r29;
	setp.gt.u32 	%p76, %r149, 23;
	@%p76 bra 	$L__BB0_57;
	setp.gt.u32 	%p77, %r7, 212;
	setp.gt.u32 	%p78, %r1, 5;
	or.pred  	%p79, %p78, %p77;
	mov.f32 	%f996, 0f00000000;
	@%p79 bra 	$L__BB0_57;
	or.b32  	%r150, %r3, %r29;
	setp.eq.s32 	%p80, %r150, 0;
	add.s32 	%r151, %r3, %r29;
	setp.gt.u32 	%p81, %r151, 14;
	or.pred  	%p82, %p80, %p81;
	@%p82 bra 	$L__BB0_56;
	mov.u32 	%r152, %ctaid.x;
	mul.lo.s32 	%r31, %r152, 7;
	mul.hi.u16 	%rs68, %rs7, 7282;
	mul.lo.s16 	%rs69, %rs68, 9;
	sub.s16 	%rs17, %rs7, %rs69;
	cvt.u32.u16 	%r153, %rs17;
	or.b32  	%r154, %r31, %r153;
	setp.eq.s32 	%p83, %r154, 0;
	add.s32 	%r155, %r31, %r153;
	setp.gt.u32 	%p84, %r155, 14;
	or.pred  	%p85, %p83, %p84;
	@%p85 bra 	$L__BB0_56;
	mul.lo.s32 	%r157, %r151, 14;
	cvt.u64.u32 	%rd57, %r157;
	cvt.u64.u16 	%rd58, %rs17;
	mad.lo.s32 	%r158, %r6, 196, %r31;
	cvt.u64.u32 	%rd59, %r158;
	add.s64 	%rd60, %rd59, %rd58;
	add.s64 	%rd61, %rd60, %rd57;
	shl.b64 	%rd62, %rd61, 2;
	add.s64 	%rd63, %rd1, %rd62;
	ld.global.nc.f32 	%f996, [%rd63+6212];
$L__BB0_56:
	st.shared.f32 	[%r8+12], %f996;
$L__BB0_57:
	setp.gt.u32 	%p86, %r19, 7;
	ld.global.nc.f32 	%f278, [%rd2+288];
	st.shared.f32 	[%r18], %f278;
	ld.global.nc.f32 	%f279, [%rd2+292];
	st.shared.f32 	[%r18+4], %f279;
	ld.global.nc.f32 	%f280, [%rd2+296];
	st.shared.f32 	[%r18+8], %f280;
	ld.global.nc.f32 	%f281, [%rd2+300];
	st.shared.f32 	[%r18+12], %f281;
	ld.global.nc.f32 	%f282, [%rd2+304];
	st.shared.f32 	[%r18+16], %f282;
	ld.global.nc.f32 	%f283, [%rd2+308];
	st.shared.f32 	[%r18+20], %f283;
	@%p86 bra 	$L__BB0_62;
	shl.b32 	%r159, %r6, 3;
	mul.hi.u16 	%rs70, %rs10, 7282;
	cvt.u32.u16 	%r160, %rs70;
	add.s32 	%r161, %r159, %r160;
	setp.gt.u32 	%p87, %r161, 63;
	@%p87 bra 	$L__BB0_62;
	mul.hi.u16 	%rs71, %rs9, 21846;
	cvt.u32.u16 	%r162, %rs71;
	mad.lo.s32 	%r163, %r6, 24, %r162;
	setp.gt.u32 	%p88, %r163, 189;
	@%p88 bra 	$L__BB0_62;
	setp.gt.u32 	%p89, %r17, 569;
	setp.gt.u32 	%p90, %r1, 5;
	or.pred  	%p91, %p90, %p89;
	@%p91 bra 	$L__BB0_62;
	ld.global.nc.f32 	%f284, [%rd2+312];
	st.shared.f32 	[%r18+24], %f284;
$L__BB0_62:
	setp.gt.u32 	%p92, %r20, 7;
	@%p92 bra 	$L__BB0_67;
	shl.b32 	%r164, %r6, 3;
	mul.hi.u16 	%rs72, %rs11, 7282;
	cvt.u32.u16 	%r165, %rs72;
	add.s32 	%r166, %r164, %r165;
	setp.gt.u32 	%p93, %r166, 63;
	@%p93 bra 	$L__BB0_67;
	mul.hi.u16 	%rs73, %rs11, 21846;
	cvt.u32.u16 	%r167, %rs73;
	mad.lo.s32 	%r168, %r6, 24, %r167;
	setp.gt.u32 	%p94, %r168, 191;
	@%p94 bra 	$L__BB0_67;
	setp.gt.u32 	%p95, %r17, 568;
	setp.gt.u32 	%p96, %r1, 5;
	or.pred  	%p97, %p96, %p95;
	@%p97 bra 	$L__BB0_67;
	ld.global.nc.f32 	%f285, [%rd2+316];
	st.shared.f32 	[%r18+28], %f285;
$L__BB0_67:
	setp.gt.u32 	%p98, %r21, 7;
	@%p98 bra 	$L__BB0_72;
	shl.b32 	%r169, %r6, 3;
	mul.hi.u16 	%rs74, %rs12, 7282;
	cvt.u32.u16 	%r170, %rs74;
	add.s32 	%r171, %r169, %r170;
	setp.gt.u32 	%p99, %r171, 63;
	@%p99 bra 	$L__BB0_72;
	mul.hi.u16 	%rs75, %rs12, 21846;
	cvt.u32.u16 	%r172, %rs75;
	mad.lo.s32 	%r173, %r6, 24, %r172;
	setp.gt.u32 	%p100, %r173, 191;
	@%p100 bra 	$L__BB0_72;
	setp.gt.u32 	%p101, %r17, 567;
	setp.gt.u32 	%p102, %r1, 5;
	or.pred  	%p103, %p102, %p101;
	@%p103 bra 	$L__BB0_72;
	ld.global.nc.f32 	%f286, [%rd2+320];
	st.shared.f32 	[%r18+32], %f286;
$L__BB0_72:
	setp.gt.u32 	%p104, %r22, 7;
	@%p104 bra 	$L__BB0_77;
	shl.b32 	%r174, %r6, 3;
	mul.hi.u16 	%rs76, %rs9, 7282;
	cvt.u32.u16 	%r175, %rs76;
	add.s32 	%r176, %r174, %r175;
	setp.gt.u32 	%p105, %r176, 62;
	@%p105 bra 	$L__BB0_77;
	mul.hi.u16 	%rs77, %rs9, 21846;
	cvt.u32.u16 	%r177, %rs77;
	mad.lo.s32 	%r178, %r6, 24, %r177;
	setp.gt.u32 	%p106, %r178, 188;
	@%p106 bra 	$L__BB0_77;
	setp.gt.u32 	%p107, %r17, 566;
	setp.gt.u32 	%p108, %r1, 5;
	or.pred  	%p109, %p108, %p107;
	@%p109 bra 	$L__BB0_77;
	ld.global.nc.f32 	%f287, [%rd2+324];
	st.shared.f32 	[%r18+36], %f287;
$L__BB0_77:
	setp.gt.u32 	%p110, %r23, 7;
	@%p110 bra 	$L__BB0_82;
	shl.b32 	%r179, %r6, 3;
	mul.hi.u16 	%rs78, %rs13, 7282;
	cvt.u32.u16 	%r180, %rs78;
	add.s32 	%r181, %r179, %r180;
	setp.gt.u32 	%p111, %r181, 63;
	@%p111 bra 	$L__BB0_82;
	mul.hi.u16 	%rs79, %rs13, 21846;
	cvt.u32.u16 	%r182, %rs79;
	mad.lo.s32 	%r183, %r6, 24, %r182;
	setp.gt.u32 	%p112, %r183, 191;
	@%p112 bra 	$L__BB0_82;
	setp.gt.u32 	%p113, %r17, 565;
	setp.gt.u32 	%p114, %r1, 5;
	or.pred  	%p115, %p114, %p113;
	@%p115 bra 	$L__BB0_82;
	ld.global.nc.f32 	%f288, [%rd2+328];
	st.shared.f32 	[%r18+40], %f288;
$L__BB0_82:
	bar.sync 	0;
	ld.shared.f32 	%f290, [%r24];
	ld.shared.f32 	%f291, [%r24+36];
	ld.shared.f32 	%f292, [%r24+72];
	ld.shared.f32 	%f293, [%r25];
	ld.shared.f32 	%f294, [%r25+12];
	ld.shared.f32 	%f295, [%r25+24];
	fma.rn.f32 	%f296, %f290, %f293, %f9;
	fma.rn.f32 	%f297, %f291, %f294, %f296;
	fma.rn.f32 	%f298, %f292, %f295, %f297;
	ld.shared.f32 	%f299, [%r24+4];
	ld.shared.f32 	%f300, [%r24+40];
	ld.shared.f32 	%f301, [%r24+76];
	ld.shared.f32 	%f302, [%r25+4];
	ld.shared.f32 	%f303, [%r25+16];
	ld.shared.f32 	%f304, [%r25+28];
	fma.rn.f32 	%f305, %f299, %f302, %f298;
	fma.rn.f32 	%f306, %f300, %f303, %f305;
	fma.rn.f32 	%f307, %f301, %f304, %f306;
	ld.shared.f32 	%f308, [%r24+8];
	ld.shared.f32 	%f309, [%r24+44];
	ld.shared.f32 	%f310, [%r24+80];
	ld.shared.f32 	%f311, [%r25+8];
	ld.shared.f32 	%f312, [%r25+20];
	ld.shared.f32 	%f313, [%r25+32];
	fma.rn.f32 	%f314, %f308, %f311, %f307;
	fma.rn.f32 	%f315, %f309, %f312, %f314;
	fma.rn.f32 	%f316, %f310, %f313, %f315;
	ld.shared.f32 	%f317, [%r24+108];
	ld.shared.f32 	%f318, [%r24+144];
	ld.shared.f32 	%f319, [%r24+180];
	ld.shared.f32 	%f320, [%r25+36];
	ld.shared.f32 	%f321, [%r25+48];
	ld.shared.f32 	%f322, [%r25+60];
	fma.rn.f32 	%f323, %f317, %f320, %f316;
	fma.rn.f32 	%f324, %f318, %f321, %f323;
	fma.rn.f32 	%f325, %f319, %f322, %f324;
	ld.shared.f32 	%f326, [%r24+112];
	ld.shared.f32 	%f327, [%r24+148];
	ld.shared.f32 	%f328, [%r24+184];
	ld.shared.f32 	%f329, [%r25+40];
	ld.shared.f32 	%f330, [%r25+52];
	ld.shared.f32 	%f331, [%r25+64];
	fma.rn.f32 	%f332, %f326, %f329, %f325;
	fma.rn.f32 	%f333, %f327, %f330, %f332;
	fma.rn.f32 	%f334, %f328, %f331, %f333;
	ld.shared.f32 	%f335, [%r24+116];
	ld.shared.f32 	%f336, [%r24+152];
	ld.shared.f32 	%f337, [%r24+188];
	ld.shared.f32 	%f338, [%r25+44];
	ld.shared.f32 	%f339, [%r25+56];
	ld.shared.f32 	%f340, [%r25+68];
	fma.rn.f32 	%f341, %f335, %f338, %f334;
	fma.rn.f32 	%f342, %f336, %f339, %f341;
	fma.rn.f32 	%f343, %f337, %f340, %f342;
	ld.shared.f32 	%f344, [%r24+216];
	ld.shared.f32 	%f345, [%r24+252];
	ld.shared.f32 	%f346, [%r24+288];
	ld.shared.f32 	%f347, [%r25+72];
	ld.shared.f32 	%f348, [%r25+84];
	ld.shared.f32 	%f349, [%r25+96];
	fma.rn.f32 	%f350, %f344, %f347, %f343;
	fma.rn.f32 	%f351, %f345, %f348, %f350;
	fma.rn.f32 	%f352, %f346, %f349, %f351;
	ld.shared.f32 	%f353, [%r24+220];
	ld.shared.f32 	%f354, [%r24+256];
	ld.shared.f32 	%f355, [%r24+292];
	ld.shared.f32 	%f356, [%r25+76];
	ld.shared.f32 	%f357, [%r25+88];
	ld.shared.f32 	%f358, [%r25+100];
	fma.rn.f32 	%f359, %f353, %f356, %f352;
	fma.rn.f32 	%f360, %f354, %f357, %f359;
	fma.rn.f32 	%f361, %f355, %f358, %f360;
	ld.shared.f32 	%f362, [%r24+224];
	ld.shared.f32 	%f363, [%r24+260];
	ld.shared.f32 	%f364, [%r24+296];
	ld.shared.f32 	%f365, [%r25+80];
	ld.shared.f32 	%f366, [%r25+92];
	ld.shared.f32 	%f367, [%r25+104];
	fma.rn.f32 	%f368, %f362, %f365, %f361;
	fma.rn.f32 	%f369, %f363, %f366, %f368;
	fma.rn.f32 	%f370, %f364, %f367, %f369;
	ld.shared.f32 	%f371, [%r24+324];
	ld.shared.f32 	%f372, [%r24+360];
	ld.shared.f32 	%f373, [%r24+396];
	ld.shared.f32 	%f374, [%r25+108];
	ld.shared.f32 	%f375, [%r25+120];
	ld.shared.f32 	%f376, [%r25+132];
	fma.rn.f32 	%f377, %f371, %f374, %f370;
	fma.rn.f32 	%f378, %f372, %f375, %f377;
	fma.rn.f32 	%f379, %f373, %f376, %f378;
	ld.shared.f32 	%f380, [%r24+328];
	ld.shared.f32 	%f381, [%r24+364];
	ld.shared.f32 	%f382, [%r24+400];
	ld.shared.f32 	%f383, [%r25+112];
	ld.shared.f32 	%f384, [%r25+124];
	ld.shared.f32 	%f385, [%r25+136];
	fma.rn.f32 	%f386, %f380, %f383, %f379;
	fma.rn.f32 	%f387, %f381, %f384, %f386;
	fma.rn.f32 	%f388, %f382, %f385, %f387;
	ld.shared.f32 	%f389, [%r24+332];
	ld.shared.f32 	%f390, [%r24+368];
	ld.shared.f32 	%f391, [%r24+404];
	ld.shared.f32 	%f392, [%r25+116];
	ld.shared.f32 	%f393, [%r25+128];
	ld.shared.f32 	%f394, [%r25+140];
	fma.rn.f32 	%f395, %f389, %f392, %f388;
	fma.rn.f32 	%f396, %f390, %f393, %f395;
	fma.rn.f32 	%f397, %f391, %f394, %f396;
	ld.shared.f32 	%f398, [%r24+432];
	ld.shared.f32 	%f399, [%r24+468];
	ld.shared.f32 	%f400, [%r24+504];
	ld.shared.f32 	%f401, [%r25+144];
	ld.shared.f32 	%f402, [%r25+156];
	ld.shared.f32 	%f403, [%r25+168];
	fma.rn.f32 	%f404, %f398, %f401, %f397;
	fma.rn.f32 	%f405, %f399, %f402, %f404;
	fma.rn.f32 	%f406, %f400, %f403, %f405;
	ld.shared.f32 	%f407, [%r24+436];
	ld.shared.f32 	%f408, [%r24+472];
	ld.shared.f32 	%f409, [%r24+508];
	ld.shared.f32 	%f410, [%r25+148];
	ld.shared.f32 	%f411, [%r25+160];
	ld.shared.f32 	%f412, [%r25+172];
	fma.rn.f32 	%f413, %f407, %f410, %f406;
	fma.rn.f32 	%f414, %f408, %f411, %f413;
	fma.rn.f32 	%f415, %f409, %f412, %f414;
	ld.shared.f32 	%f416, [%r24+440];
	ld.shared.f32 	%f417, [%r24+476];
	ld.shared.f32 	%f418, [%r24+512];
	ld.shared.f32 	%f419, [%r25+152];
	ld.shared.f32 	%f420, [%r25+164];
	ld.shared.f32 	%f421, [%r25+176];
	fma.rn.f32 	%f422, %f416, %f419, %f415;
	fma.rn.f32 	%f423, %f417, %f420, %f422;
	fma.rn.f32 	%f424, %f418, %f421, %f423;
	ld.shared.f32 	%f425, [%r24+540];
	ld.shared.f32 	%f426, [%r24+576];
	ld.shared.f32 	%f427, [%r24+612];
	ld.shared.f32 	%f428, [%r25+180];
	ld.shared.f32 	%f429, [%r25+192];
	ld.shared.f32 	%f430, [%r25+204];
	fma.rn.f32 	%f431, %f425, %f428, %f424;
	fma.rn.f32 	%f432, %f426, %f429, %f431;
	fma.rn.f32 	%f433, %f427, %f430, %f432;
	ld.shared.f32 	%f434, [%r24+544];
	ld.shared.f32 	%f435, [%r24+580];
	ld.shared.f32 	%f436, [%r24+616];
	ld.shared.f32 	%f437, [%r25+184];
	ld.shared.f32 	%f438, [%r25+196];
	ld.shared.f32 	%f439, [%r25+208];
	fma.rn.f32 	%f440, %f434, %f437, %f433;
	fma.rn.f32 	%f441, %f435, %f438, %f440;
	fma.rn.f32 	%f442, %f436, %f439, %f441;
	ld.shared.f32 	%f443, [%r24+548];
	ld.shared.f32 	%f444, [%r24+584];
	ld.shared.f32 	%f445, [%r24+620];
	ld.shared.f32 	%f446, [%r25+188];
	ld.shared.f32 	%f447, [%r25+200];
	ld.shared.f32 	%f448, [%r25+212];
	fma.rn.f32 	%f449, %f443, %f446, %f442;
	fma.rn.f32 	%f450, %f444, %f447, %f449;
	fma.rn.f32 	%f451, %f445, %f448, %f450;
	ld.shared.f32 	%f452, [%r24+648];
	ld.shared.f32 	%f453, [%r24+684];
	ld.shared.f32 	%f454, [%r24+720];
	ld.shared.f32 	%f455, [%r25+216];
	ld.shared.f32 	%f456, [%r25+228];
	ld.shared.f32 	%f457, [%r25+240];
	fma.rn.f32 	%f458, %f452, %f455, %f451;
	fma.rn.f32 	%f459, %f453, %f456, %f458;
	fma.rn.f32 	%f460, %f454, %f457, %f459;
	ld.shared.f32 	%f461, [%r24+652];
	ld.shared.f32 	%f462, [%r24+688];
	ld.shared.f32 	%f463, [%r24+724];
	ld.shared.f32 	%f464, [%r25+220];
	ld.shared.f32 	%f465, [%r25+232];
	ld.shared.f32 	%f466, [%r25+244];
	fma.rn.f32 	%f467, %f461, %f464, %f460;
	fma.rn.f32 	%f468, %f462, %f465, %f467;
	fma.rn.f32 	%f469, %f463, %f466, %f468;
	ld.shared.f32 	%f470, [%r24+656];
	ld.shared.f32 	%f471, [%r24+692];
	ld.shared.f32 	%f472, [%r24+728];
	ld.shared.f32 	%f473, [%r25+224];
	ld.shared.f32 	%f474, [%r25+236];
	ld.shared.f32 	%f475, [%r25+248];
	fma.rn.f32 	%f476, %f470, %f473, %f469;
	fma.rn.f32 	%f477, %f471, %f474, %f476;
	fma.rn.f32 	%f478, %f472, %f475, %f477;
	ld.shared.f32 	%f479, [%r24+756];
	ld.shared.f32 	%f480, [%r24+792];
	ld.shared.f32 	%f481, [%r24+828];
	ld.shared.f32 	%f482, [%r25+252];
	ld.shared.f32 	%f483, [%r25+264];
	ld.shared.f32 	%f484, [%r25+276];
	fma.rn.f32 	%f485, %f479, %f482, %f478;
	fma.rn.f32 	%f486, %f480, %f483, %f485;
	fma.rn.f32 	%f487, %f481, %f484, %f486;
	ld.shared.f32 	%f488, [%r24+760];
	ld.shared.f32 	%f489, [%r24+796];
	ld.shared.f32 	%f490, [%r24+832];
	ld.shared.f32 	%f491, [%r25+256];
	ld.shared.f32 	%f492, [%r25+268];
	ld.shared.f32 	%f493, [%r25+280];
	fma.rn.f32 	%f494, %f488, %f491, %f487;
	fma.rn.f32 	%f495, %f489, %f492, %f494;
	fma.rn.f32 	%f496, %f490, %f493, %f495;
	ld.shared.f32 	%f497, [%r24+764];
	ld.shared.f32 	%f498, [%r24+800];
	ld.shared.f32 	%f499, [%r24+836];
	ld.shared.f32 	%f500, [%r25+260];
	ld.shared.f32 	%f501, [%r25+272];
	ld.shared.f32 	%f502, [%r25+284];
	fma.rn.f32 	%f503, %f497, %f500, %f496;
	fma.rn.f32 	%f504, %f498, %f501, %f503;
	fma.rn.f32 	%f18, %f499, %f502, %f504;
	bar.sync 	0;
	mov.f32 	%f997, 0f00000000;
	@%p6 bra 	$L__BB0_85;
	mov.u32 	%r184, %ctaid.x;
	mul.lo.s32 	%r32, %r184, 7;
	mul.hi.u16 	%rs80, %rs1, 7282;
	mul.lo.s16 	%rs81, %rs80, 9;
	sub.s16 	%rs18, %rs1, %rs81;
	cvt.u32.u16 	%r185, %rs18;
	or.b32  	%r186, %r32, %r185;
	setp.eq.s32 	%p117, %r186, 0;
	add.s32 	%r187, %r32, %r185;
	setp.gt.u32 	%p118, %r187, 14;
	or.pred  	%p119, %p117, %p118;
	@%p119 bra 	$L__BB0_85;
	mul.lo.s32 	%r189, %r46, 14;
	cvt.u64.u32 	%rd64, %r189;
	cvt.u64.u16 	%rd65, %rs18;
	mad.lo.s32 	%r190, %r6, 196, %r32;
	cvt.u64.u32 	%rd66, %r190;
	add.s64 	%rd67, %rd66, %rd65;
	add.s64 	%rd68, %rd67, %rd64;
	shl.b64 	%rd69, %rd68, 2;
	add.s64 	%rd70, %rd1, %rd69;
	ld.global.nc.f32 	%f997, [%rd70+12484];
$L__BB0_85:
	st.shared.f32 	[%r8], %f997;
	mov.f32 	%f998, 0f00000000;
	@%p12 bra 	$L__BB0_88;
	mov.u32 	%r191, %ctaid.x;
	mul.lo.s32 	%r33, %r191, 7;
	mul.hi.u16 	%rs82, %rs3, 7282;
	mul.lo.s16 	%rs83, %rs82, 9;
	sub.s16 	%rs19, %rs3, %rs83;
	cvt.u32.u16 	%r192, %rs19;
	or.b32  	%r193, %r33, %r192;
	setp.eq.s32 	%p121, %r193, 0;
	add.s32 	%r194, %r33, %r192;
	setp.gt.u32 	%p122, %r194, 14;
	or.pred  	%p123, %p121, %p122;
	@%p123 bra 	$L__BB0_88;
	mul.lo.s32 	%r196, %r59, 14;
	cvt.u64.u32 	%rd71, %r196;
	cvt.u64.u16 	%rd72, %rs19;
	mad.lo.s32 	%r197, %r6, 196, %r33;
	cvt.u64.u32 	%rd73, %r197;
	add.s64 	%rd74, %rd73, %rd72;
	add.s64 	%rd75, %rd74, %rd71;
	shl.b64 	%rd76, %rd75, 2;
	add.s64 	%rd77, %rd1, %rd76;
	ld.global.nc.f32 	%f998, [%rd77+12484];
$L__BB0_88:
	st.shared.f32 	[%r8+4], %f998;
	mov.f32 	%f999, 0f00000000;
	@%p18 bra 	$L__BB0_91;
	mov.u32 	%r198, %ctaid.x;
	mul.lo.s32 	%r34, %r198, 7;
	mul.hi.u16 	%rs84, %rs5, 7282;
	mul.lo.s16 	%rs85, %rs84, 9;
	sub.s16 	%rs20, %rs5, %rs85;
	cvt.u32.u16 	%r199, %rs20;
	or.b32  	%r200, %r34, %r199;
	setp.eq.s32 	%p125, %r200, 0;
	add.s32 	%r201, %r34, %r199;
	setp.gt.u32 	%p126, %r201, 14;
	or.pred  	%p127, %p125, %p126;
	@%p127 bra 	$L__BB0_91;
	mul.lo.s32 	%r203, %r69, 14;
	cvt.u64.u32 	%rd78, %r203;
	cvt.u64.u16 	%rd79, %rs20;
	mad.lo.s32 	%r204, %r6, 196, %r34;
	cvt.u64.u32 	%rd80, %r204;
	add.s64 	%rd81, %rd80, %rd79;
	add.s64 	%rd82, %rd81, %rd78;
	shl.b64 	%rd83, %rd82, 2;
	add.s64 	%rd84, %rd1, %rd83;
	ld.global.nc.f32 	%f999, [%rd84+12484];
$L__BB0_91:
	setp.gt.u32 	%p128, %r13, 7;
	st.shared.f32 	[%r8+8], %f999;
	@%p128 bra 	$L__BB0_98;
	mul.hi.u16 	%rs86, %rs7, 7282;
	cvt.u32.u16 	%r35, %rs86;
	mad.lo.s32 	%r205, %r6, 3, %r35;
	setp.gt.u32 	%p129, %r205, 23;
	@%p129 bra 	$L__BB0_98;
	setp.gt.u32 	%p130, %r7, 212;
	setp.gt.u32 	%p131, %r1, 5;
	or.pred  	%p132, %p131, %p130;
	mov.f32 	%f1000, 0f00000000;
	@%p132 bra 	$L__BB0_98;
	or.b32  	%r206, %r3, %r35;
	setp.eq.s32 	%p133, %r206, 0;
	add.s32 	%r207, %r3, %r35;
	setp.gt.u32 	%p134, %r207, 14;
	or.pred  	%p135, %p133, %p134;
	@%p135 bra 	$L__BB0_97;
	mov.u32 	%r208, %ctaid.x;
	mul.lo.s32 	%r37, %r208, 7;
	mul.hi.u16 	%rs87, %rs7, 7282;
	mul.lo.s16 	%rs88, %rs87, 9;
	sub.s16 	%rs21, %rs7, %rs88;
	cvt.u32.u16 	%r209, %rs21;
	or.b32  	%r210, %r37, %r209;
	setp.eq.s32 	%p136, %r210, 0;
	add.s32 	%r211, %r37, %r209;
	setp.gt.u32 	%p137, %r211, 14;
	or.pred  	%p138, %p136, %p137;
	@%p138 bra 	$L__BB0_97;
	mul.lo.s32 	%r213, %r207, 14;
	cvt.u64.u32 	%rd85, %r213;
	cvt.u64.u16 	%rd86, %rs21;
	mad.lo.s32 	%r214, %r6, 196, %r37;
	cvt.u64.u32 	%rd87, %r214;
	add.s64 	%rd88, %rd87, %rd86;
	add.s64 	%rd89, %rd88, %rd85;
	shl.b64 	%rd90, %rd89, 2;
	add.s64 	%rd91, %rd1, %rd90;
	ld.global.nc.f32 	%f1000, [%rd91+12484];
$L__BB0_97:
	st.shared.f32 	[%r8+12], %f1000;
$L__BB0_98:
	setp.gt.u32 	%p139, %r19, 7;
	ld.global.nc.f32 	%f512, [%rd2+576];
	st.shared.f32 	[%r18], %f512;
	ld.global.nc.f32 	%f513, [%rd2+580];
	st.shared.f32 	[%r18+4], %f513;
	ld.global.nc.f32 	%f514, [%rd2+584];
	st.shared.f32 	[%r18+8], %f514;
	ld.global.nc.f32 	%f515, [%rd2+588];
	st.shared.f32 	[%r18+12], %f515;
	ld.global.nc.f32 	%f516, [%rd2+592];
	st.shared.f32 	[%r18+16], %f516;
	ld.global.nc.f32 	%f517, [%rd2+596];
	st.shared.f32 	[%r18+20], %f517;
	@%p139 bra 	$L__BB0_103;
	shl.b32 	%r215, %r6, 3;
	mul.hi.u16 	%rs89, %rs10, 7282;
	cvt.u32.u16 	%r216, %rs89;
	add.s32 	%r217, %r215, %r216;
	setp.gt.u32 	%p140, %r217, 63;
	@%p140 bra 	$L__BB0_103;
	mul.hi.u16 	%rs90, %rs9, 21846;
	cvt.u32.u16 	%r218, %rs90;
	mad.lo.s32 	%r219, %r6, 24, %r218;
	setp.gt.u32 	%p141, %r219, 189;
	@%p141 bra 	$L__BB0_103;
	setp.gt.u32 	%p142, %r17, 569;
	setp.gt.u32 	%p143, %r1, 5;
	or.pred  	%p144, %p143, %p142;
	@%p144 bra 	$L__BB0_103;
	ld.global.nc.f32 	%f518, [%rd2+600];
	st.shared.f32 	[%r18+24], %f518;
$L__BB0_103:
	setp.gt.u32 	%p145, %r20, 7;
	@%p145 bra 	$L__BB0_108;
	shl.b32 	%r220, %r6, 3;
	mul.hi.u16 	%rs91, %rs11, 7282;
	cvt.u32.u16 	%r221, %rs91;
	add.s32 	%r222, %r220, %r221;
	setp.gt.u32 	%p146, %r222, 63;
	@%p146 bra 	$L__BB0_108;
	mul.hi.u16 	%rs92, %rs11, 21846;
	cvt.u32.u16 	%r223, %rs92;
	mad.lo.s32 	%r224, %r6, 24, %r223;
	setp.gt.u32 	%p147, %r224, 191;
	@%p147 bra 	$L__BB0_108;
	setp.gt.u32 	%p148, %r17, 568;
	setp.gt.u32 	%p149, %r1, 5;
	or.pred  	%p150, %p149, %p148;
	@%p150 bra 	$L__BB0_108;
	ld.global.nc.f32 	%f519, [%rd2+604];
	st.shared.f32 	[%r18+28], %f519;
$L__BB0_108:
	setp.gt.u32 	%p151, %r21, 7;
	@%p151 bra 	$L__BB0_113;
	shl.b32 	%r225, %r6, 3;
	mul.hi.u16 	%rs93, %rs12, 7282;
	cvt.u32.u16 	%r226, %rs93;
	add.s32 	%r227, %r225, %r226;
	setp.gt.u32 	%p152, %r227, 63;
	@%p152 bra 	$L__BB0_113;
	mul.hi.u16 	%rs94, %rs12, 21846;
	cvt.u32.u16 	%r228, %rs94;
	mad.lo.s32 	%r229, %r6, 24, %r228;
	setp.gt.u32 	%p153, %r229, 191;
	@%p153 bra 	$L__BB0_113;
	setp.gt.u32 	%p154, %r17, 567;
	setp.gt.u32 	%p155, %r1, 5;
	or.pred  	%p156, %p155, %p154;
	@%p156 bra 	$L__BB0_113;
	ld.global.nc.f32 	%f520, [%rd2+608];
	st.shared.f32 	[%r18+32], %f520;
$L__BB0_113:
	setp.gt.u32 	%p157, %r22, 7;
	@%p157 bra 	$L__BB0_118;
	shl.b32 	%r230, %r6, 3;
	mul.hi.u16 	%rs95, %rs9, 7282;
	cvt.u32.u16 	%r231, %rs95;
	add.s32 	%r232, %r230, %r231;
	setp.gt.u32 	%p158, %r232, 62;
	@%p158 bra 	$L__BB0_118;
	mul.hi.u16 	%rs96, %rs9, 21846;
	cvt.u32.u16 	%r233, %rs96;
	mad.lo.s32 	%r234, %r6, 24, %r233;
	setp.gt.u32 	%p159, %r234, 188;
	@%p159 bra 	$L__BB0_118;
	setp.gt.u32 	%p160, %r17, 566;
	setp.gt.u32 	%p161, %r1, 5;
	or.pred  	%p162, %p161, %p160;
	@%p162 bra 	$L__BB0_118;
	ld.global.nc.f32 	%f521, [%rd2+612];
	st.shared.f32 	[%r18+36], %f521;
$L__BB0_118:
	setp.gt.u32 	%p163, %r23, 7;
	@%p163 bra 	$L__BB0_123;
	shl.b32 	%r235, %r6, 3;
	mul.hi.u16 	%rs97, %rs13, 7282;
	cvt.u32.u16 	%r236, %rs97;
	add.s32 	%r237, %r235, %r236;
	setp.gt.u32 	%p164, %r237, 63;
	@%p164 bra 	$L__BB0_123;
	mul.hi.u16 	%rs98, %rs13, 21846;
	cvt.u32.u16 	%r238, %rs98;
	mad.lo.s32 	%r239, %r6, 24, %r238;
	setp.gt.u32 	%p165, %r239, 191;
	@%p165 bra 	$L__BB0_123;
	setp.gt.u32 	%p166, %r17, 565;
	setp.gt.u32 	%p167, %r1, 5;
	or.pred  	%p168, %p167, %p166;
	@%p168 bra 	$L__BB0_123;
	ld.global.nc.f32 	%f522, [%rd2+616];
	st.shared.f32 	[%r18+40], %f522;
$L__BB0_123:
	bar.sync 	0;
	ld.shared.f32 	%f524, [%r24];
	ld.shared.f32 	%f525, [%r24+36];
	ld.shared.f32 	%f526, [%r24+72];
	ld.shared.f32 	%f527, [%r25];
	ld.shared.f32 	%f528, [%r25+12];
	ld.shared.f32 	%f529, [%r25+24];
	fma.rn.f32 	%f530, %f524, %f527, %f18;
	fma.rn.f32 	%f531, %f525, %f528, %f530;
	fma.rn.f32 	%f532, %f526, %f529, %f531;
	ld.shared.f32 	%f533, [%r24+4];
	ld.shared.f32 	%f534, [%r24+40];
	ld.shared.f32 	%f535, [%r24+76];
	ld.shared.f32 	%f536, [%r25+4];
	ld.shared.f32 	%f537, [%r25+16];
	ld.shared.f32 	%f538, [%r25+28];
	fma.rn.f32 	%f539, %f533, %f536, %f532;
	fma.rn.f32 	%f540, %f534, %f537, %f539;
	fma.rn.f32 	%f541, %f535, %f538, %f540;
	ld.shared.f32 	%f542, [%r24+8];
	ld.shared.f32 	%f543, [%r24+44];
	ld.shared.f32 	%f544, [%r24+80];
	ld.shared.f32 	%f545, [%r25+8];
	ld.shared.f32 	%f546, [%r25+20];
	ld.shared.f32 	%f547, [%r25+32];
	fma.rn.f32 	%f548, %f542, %f545, %f541;
	fma.rn.f32 	%f549, %f543, %f546, %f548;
	fma.rn.f32 	%f550, %f544, %f547, %f549;
	ld.shared.f32 	%f551, [%r24+108];
	ld.shared.f32 	%f552, [%r24+144];
	ld.shared.f32 	%f553, [%r24+180];
	ld.shared.f32 	%f554, [%r25+36];
	ld.shared.f32 	%f555, [%r25+48];
	ld.shared.f32 	%f556, [%r25+60];
	fma.rn.f32 	%f557, %f551, %f554, %f550;
	fma.rn.f32 	%f558, %f552, %f555, %f557;
	fma.rn.f32 	%f559, %f553, %f556, %f558;
	ld.shared.f32 	%f560, [%r24+112];
	ld.shared.f32 	%f561, [%r24+148];
	ld.shared.f32 	%f562, [%r24+184];
	ld.shared.f32 	%f563, [%r25+40];
	ld.shared.f32 	%f564, [%r25+52];
	ld.shared.f32 	%f565, [%r25+64];
	fma.rn.f32 	%f566, %f560, %f563, %f559;
	fma.rn.f32 	%f567, %f561, %f564, %f566;
	fma.rn.f32 	%f568, %f562, %f565, %f567;
	ld.shared.f32 	%f569, [%r24+116];
	ld.shared.f32 	%f570, [%r24+152];
	ld.shared.f32 	%f571, [%r24+188];
	ld.shared.f32 	%f572, [%r25+44];
	ld.shared.f32 	%f573, [%r25+56];
	ld.shared.f32 	%f574, [%r25+68];
	fma.rn.f32 	%f575, %f569, %f572, %f568;
	fma.rn.f32 	%f576, %f570, %f573, %f575;
	fma.rn.f32 	%f577, %f571, %f574, %f576;
	ld.shared.f32 	%f578, [%r24+216];
	ld.shared.f32 	%f579, [%r24+252];
	ld.shared.f32 	%f580, [%r24+288];
	ld.shared.f32 	%f581, [%r25+72];
	ld.shared.f32 	%f582, [%r25+84];
	ld.shared.f32 	%f583, [%r25+96];
	fma.rn.f32 	%f584, %f578, %f581, %f577;
	fma.rn.f32 	%f585, %f579, %f582, %f584;
	fma.rn.f32 	%f586, %f580, %f583, %f585;
	ld.shared.f32 	%f587, [%r24+220];
	ld.shared.f32 	%f588, [%r24+256];
	ld.shared.f32 	%f589, [%r24+292];
	ld.shared.f32 	%f590, [%r25+76];
	ld.shared.f32 	%f591, [%r25+88];
	ld.shared.f32 	%f592, [%r25+100];
	fma.rn.f32 	%f593, %f587, %f590, %f586;
	fma.rn.f32 	%f594, %f588, %f591, %f593;
	fma.rn.f32 	%f595, %f589, %f592, %f594;
	ld.shared.f32 	%f596, [%r24+224];
	ld.shared.f32 	%f597, [%r24+260];
	ld.shared.f32 	%f598, [%r24+296];
	ld.shared.f32 	%f599, [%r25+80];
	ld.shared.f32 	%f600, [%r25+92];
	ld.shared.f32 	%f601, [%r25+104];
	fma.rn.f32 	%f602, %f596, %f599, %f595;
	fma.rn.f32 	%f603, %f597, %f600, %f602;
	fma.rn.f32 	%f604, %f598, %f601, %f603;
	ld.shared.f32 	%f605, [%r24+324];
	ld.shared.f32 	%f606, [%r24+360];
	ld.shared.f32 	%f607, [%r24+396];
	ld.shared.f32 	%f608, [%r25+108];
	ld.shared.f32 	%f609, [%r25+120];
	ld.shared.f32 	%f610, [%r25+132];
	fma.rn.f32 	%f611, %f605, %f608, %f604;
	fma.rn.f32 	%f612, %f606, %f609, %f611;
	fma.rn.f32 	%f613, %f607, %f610, %f612;
	ld.shared.f32 	%f614, [%r24+328];
	ld.shared.f32 	%f615, [%r24+364];
	ld.shared.f32 	%f616, [%r24+400];
	ld.shared.f32 	%f617, [%r25+112];
	ld.shared.f32 	%f618, [%r25+124];
	ld.shared.f32 	%f619, [%r25+136];
	fma.rn.f32 	%f620, %f614, %f617, %f613;
	fma.rn.f32 	%f621, %f615, %f618, %f620;
	fma.rn.f32 	%f622, %f616, %f619, %f621;
	ld.shared.f32 	%f623, [%r24+332];
	ld.shared.f32 	%f624, [%r24+368];
	ld.shared.f32 	%f625, [%r24+404];
	ld.shared.f32 	%f626, [%r25+116];
	ld.shared.f32 	%f627, [%r25+128];
	ld.shared.f32 	%f628, [%r25+140];
	fma.rn.f32 	%f629, %f623, %f626, %f622;
	fma.rn.f32 	%f630, %f624, %f627, %f629;
	fma.rn.f32 	%f631, %f625, %f628, %f630;
	ld.shared.f32 	%f632, [%r24+432];
	ld.shared.f32 	%f633, [%r24+468];
	ld.shared.f32 	%f634, [%r24+504];
	ld.shared.f32 	%f635, [%r25+144];
	ld.shared.f32 	%f636, [%r25+156];
	ld.shared.f32 	%f637, [%r25+168];
	fma.rn.f32 	%f638, %f632, %f635, %f631;
	fma.rn.f32 	%f639, %f633, %f636, %f638;
	fma.rn.f32 	%f640, %f634, %f637, %f639;
	ld.shared.f32 	%f641, [%r24+436];
	ld.shared.f32 	%f642, [%r24+472];
	ld.shared.f32 	%f643, [%r24+508];
	ld.shared.f32 	%f644, [%r25+148];
	ld.shared.f32 	%f645, [%r25+160];
	ld.shared.f32 	%f646, [%r25+172];
	fma.rn.f32 	%f647, %f641, %f644, %f640;
	fma.rn.f32 	%f648, %f642, %f645, %f647;
	fma.rn.f32 	%f649, %f643, %f646, %f648;
	ld.shared.f32 	%f650, [%r24+440];
	ld.shared.f32 	%f651, [%r24+476];
	ld.shared.f32 	%f652, [%r24+512];
	ld.shared.f32 	%f653, [%r25+152];
	ld.shared.f32 	%f654, [%r25+164];
	ld.shared.f32 	%f655, [%r25+176];
	fma.rn.f32 	%f656, %f650, %f653, %f649;
	fma.rn.f32 	%f657, %f651, %f654, %f656;
	fma.rn.f32 	%f658, %f652, %f655, %f657;
	ld.shared.f32 	%f659, [%r24+540];
	ld.shared.f32 	%f660, [%r24+576];
	ld.shared.f32 	%f661, [%r24+612];
	ld.shared.f32 	%f662, [%r25+180];
	ld.shared.f32 	%f663, [%r25+192];
	ld.shared.f32 	%f664, [%r25+204];
	fma.rn.f32 	%f665, %f659, %f662, %f658;
	fma.rn.f32 	%f666, %f660, %f663, %f665;
	fma.rn.f32 	%f667, %f661, %f664, %f666;
	ld.shared.f32 	%f668, [%r24+544];
	ld.shared.f32 	%f669, [%r24+580];
	ld.shared.f32 	%f670, [%r24+616];
	ld.shared.f32 	%f671, [%r25+184];
	ld.shared.f32 	%f672, [%r25+196];
	ld.shared.f32 	%f673, [%r25+208];
	fma.rn.f32 	%f674, %f668, %f671, %f667;
	fma.rn.f32 	%f675, %f669, %f672, %f674;
	fma.rn.f32 	%f676, %f670, %f673, %f675;
	ld.shared.f32 	%f677, [%r24+548];
	ld.shared.f32 	%f678, [%r24+584];
	ld.shared.f32 	%f679, [%r24+620];
	ld.shared.f32 	%f680, [%r25+188];
	ld.shared.f32 	%f681, [%r25+200];
	ld.shared.f32 	%f682, [%r25+212];
	fma.rn.f32 	%f683, %f677, %f680, %f676;
	fma.rn.f32 	%f684, %f678, %f681, %f683;
	fma.rn.f32 	%f685, %f679, %f682, %f684;
	ld.shared.f32 	%f686, [%r24+648];
	ld.shared.f32 	%f687, [%r24+684];
	ld.shared.f32 	%f688, [%r24+720];
	ld.shared.f32 	%f689, [%r25+216];
	ld.shared.f32 	%f690, [%r25+228];
	ld.shared.f32 	%f691, [%r25+240];
	fma.rn.f32 	%f692, %f686, %f689, %f685;
	fma.rn.f32 	%f693, %f687, %f690, %f692;
	fma.rn.f32 	%f694, %f688, %f691, %f693;
	ld.shared.f32 	%f695, [%r24+652];
	ld.shared.f32 	%f696, [%r24+688];
	ld.shared.f32 	%f697, [%r24+724];
	ld.shared.f32 	%f698, [%r25+220];
	ld.shared.f32 	%f699, [%r25+232];
	ld.shared.f32 	%f700, [%r25+244];
	fma.rn.f32 	%f701, %f695, %f698, %f694;
	fma.rn.f32 	%f702, %f696, %f699, %f701;
	fma.rn.f32 	%f703, %f697, %f700, %f702;
	ld.shared.f32 	%f704, [%r24+656];
	ld.shared.f32 	%f705, [%r24+692];
	ld.shared.f32 	%f706, [%r24+728];
	ld.shared.f32 	%f707, [%r25+224];
	ld.shared.f32 	%f708, [%r25+236];
	ld.shared.f32 	%f709, [%r25+248];
	fma.rn.f32 	%f710, %f704, %f707, %f703;
	fma.rn.f32 	%f711, %f705, %f708, %f710;
	fma.rn.f32 	%f712, %f706, %f709, %f711;
	ld.shared.f32 	%f713, [%r24+756];
	ld.shared.f32 	%f714, [%r24+792];
	ld.shared.f32 	%f715, [%r24+828];
	ld.shared.f32 	%f716, [%r25+252];
	ld.shared.f32 	%f717, [%r25+264];
	ld.shared.f32 	%f718, [%r25+276];
	fma.rn.f32 	%f719, %f713, %f716, %f712;
	fma.rn.f32 	%f720, %f714, %f717, %f719;
	fma.rn.f32 	%f721, %f715, %f718, %f720;
	ld.shared.f32 	%f722, [%r24+760];
	ld.shared.f32 	%f723, [%r24+796];
	ld.shared.f32 	%f724, [%r24+832];
	ld.shared.f32 	%f725, [%r25+256];
	ld.shared.f32 	%f726, [%r25+268];
	ld.shared.f32 	%f727, [%r25+280];
	fma.rn.f32 	%f728, %f722, %f725, %f721;
	fma.rn.f32 	%f729, %f723, %f726, %f728;
	fma.rn.f32 	%f730, %f724, %f727, %f729;
	ld.shared.f32 	%f731, [%r24+764];
	ld.shared.f32 	%f732, [%r24+800];
	ld.shared.f32 	%f733, [%r24+836];
	ld.shared.f32 	%f734, [%r25+260];
	ld.shared.f32 	%f735, [%r25+272];
	ld.shared.f32 	%f736, [%r25+284];
	fma.rn.f32 	%f737, %f731, %f734, %f730;
	fma.rn.f32 	%f738, %f732, %f735, %f737;
	fma.rn.f32 	%f27, %f733, %f736, %f738;
	bar.sync 	0;
	mov.f32 	%f1001, 0f00000000;
	@%p6 bra 	$L__BB0_126;
	mov.u32 	%r240, %ctaid.x;
	mul.lo.s32 	%r38, %r240, 7;
	mul.hi.u16 	%rs99, %rs1, 7282;
	mul.lo.s16 	%rs100, %rs99, 9;
	sub.s16 	%rs22, %rs1, %rs100;
	cvt.u32.u16 	%r241, %rs22;
	or.b32  	%r242, %r38, %r241;
	setp.eq.s32 	%p170, %r242, 0;
	add.s32 	%r243, %r38, %r241;
	setp.gt.u32 	%p171, %r243, 14;
	or.pred  	%p172, %p170, %p171;
	@%p172 bra 	$L__BB0_126;
	mul.lo.s32 	%r245, %r46, 14;
	cvt.u64.u32 	%rd92, %r245;
	cvt.u64.u16 	%rd93, %rs22;
	mad.lo.s32 	%r246, %r6, 196, %r38;
	cvt.u64.u32 	%rd94, %r246;
	add.s64 	%rd95, %rd94, %rd93;
	add.s64 	%rd96, %rd95, %rd92;
	shl.b64 	%rd97, %rd96, 2;
	add.s64 	%rd98, %rd1, %rd97;
	ld.global.nc.f32 	%f1001, [%rd98+18756];
$L__BB0_126:
	st.shared.f32 	[%r8], %f1001;
	mov.f32 	%f1002, 0f00000000;
	@%p12 bra 	$L__BB0_129;
	mov.u32 	%r247, %ctaid.x;
	mul.lo.s32 	%r39, %r247, 7;
	mul.hi.u16 	%rs101, %rs3, 7282;
	mul.lo.s16 	%rs102, %rs101, 9;
	sub.s16 	%rs23, %rs3, %rs102;
	cvt.u32.u16 	%r248, %rs23;
	or.b32  	%r249, %r39, %r248;
	setp.eq.s32 	%p174, %r249, 0;
	add.s32 	%r250, %r39, %r248;
	setp.gt.u32 	%p175, %r250, 14;
	or.pred  	%p176, %p174, %p175;
	@%p176 bra 	$L__BB0_129;
	mul.lo.s32 	%r252, %r59, 14;
	cvt.u64.u32 	%rd99, %r252;
	cvt.u64.u16 	%rd100, %rs23;
	mad.lo.s32 	%r253, %r6, 196, %r39;
	cvt.u64.u32 	%rd101, %r253;
	add.s64 	%rd102, %rd101, %rd100;
	add.s64 	%rd103, %rd102, %rd99;
	shl.b64 	%rd104, %rd103, 2;
	add.s64 	%rd105, %rd1, %rd104;
	ld.global.nc.f32 	%f1002, [%rd105+18756];
$L__BB0_129:
	st.shared.f32 	[%r8+4], %f1002;
	mov.f32 	%f1003, 0f00000000;
	@%p18 bra 	$L__BB0_132;
	mov.u32 	%r254, %ctaid.x;
	mul.lo.s32 	%r40, %r254, 7;
	mul.hi.u16 	%rs103, %rs5, 7282;
	mul.lo.s16 	%rs104, %rs103, 9;
	sub.s16 	%rs24, %rs5, %rs104;
	cvt.u32.u16 	%r255, %rs24;
	or.b32  	%r256, %r40, %r255;
	setp.eq.s32 	%p178, %r256, 0;
	add.s32 	%r257, %r40, %r255;
	setp.gt.u32 	%p179, %r257, 14;
	or.pred  	%p180, %p178, %p179;
	@%p180 bra 	$L__BB0_132;
	mul.lo.s32 	%r259, %r69, 14;
	cvt.u64.u32 	%rd106, %r259;
	cvt.u64.u16 	%rd107, %rs24;
	mad.lo.s32 	%r260, %r6, 196, %r40;
	cvt.u64.u32 	%rd108, %r260;
	add.s64 	%rd109, %rd108, %rd107;
	add.s64 	%rd110, %rd109, %rd106;
	shl.b64 	%rd111, %rd110, 2;
	add.s64 	%rd112, %rd1, %rd111;
	ld.global.nc.f32 	%f1003, [%rd112+18756];
$L__BB0_132:
	st.shared.f32 	[%r8+8], %f1003;
	@%p128 bra 	$L__BB0_139;
	mul.hi.u16 	%rs105, %rs7, 7282;
	cvt.u32.u16 	%r41, %rs105;
	mad.lo.s32 	%r261, %r6, 3, %r41;
	setp.gt.u32 	%p182, %r261, 23;
	@%p182 bra 	$L__BB0_139;
	setp.gt.u32 	%p183, %r7, 212;
	setp.gt.u32 	%p184, %r1, 5;
	or.pred  	%p185, %p184, %p183;
	mov.f32 	%f1004, 0f00000000;
	@%p185 bra 	$L__BB0_139;
	or.b32  	%r262, %r3, %r41;
	setp.eq.s32 	%p186, %r262, 0;
	add.s32 	%r263, %r3, %r41;
	setp.gt.u32 	%p187, %r263, 14;
	or.pred  	%p188, %p186, %p187;
	@%p188 bra 	$L__BB0_138;
	mov.u32 	%r264, %ctaid.x;
	mul.lo.s32 	%r43, %r264, 7;
	mul.lo.s16 	%rs107, %rs105, 9;
	sub.s16 	%rs25, %rs7, %rs107;
	cvt.u32.u16 	%r265, %rs25;
	or.b32  	%r266, %r43, %r265;
	setp.eq.s32 	%p189, %r266, 0;
	add.s32 	%r267, %r43, %r265;
	setp.gt.u32 	%p190, %r267, 14;
	or.pred  	%p191, %p189, %p190;
	@%p191 bra 	$L__BB0_138;
	mul.lo.s32 	%r269, %r263, 14;
	cvt.u64.u32 	%rd113, %r269;
	cvt.u64.u16 	%rd114, %rs25;
	mad.lo.s32 	%r270, %r6, 196, %r43;
	cvt.u64.u32 	%rd115, %r270;
	add.s64 	%rd116, %rd115, %rd114;
	add.s64 	%rd117, %rd116, %rd113;
	shl.b64 	%rd118, %rd117, 2;
	add.s64 	%rd119, %rd1, %rd118;
	ld.global.nc.f32 	%f1004, [%rd119+18756];
$L__BB0_138:
	st.shared.f32 	[%r8+12], %f1004;
$L__BB0_139:
	setp.gt.u32 	%p192, %r19, 7;
	ld.global.nc.f32 	%f746, [%rd2+864];
	st.shared.f32 	[%r18], %f746;
	ld.global.nc.f32 	%f747, [%rd2+868];
	st.shared.f32 	[%r18+4], %f747;
	ld.global.nc.f32 	%f748, [%rd2+872];
	st.shared.f32 	[%r18+8], %f748;
	ld.global.nc.f32 	%f749, [%rd2+876];
	st.shared.f32 	[%r18+12], %f749;
	ld.global.nc.f32 	%f750, [%rd2+880];
	st.shared.f32 	[%r18+16], %f750;
	ld.global.nc.f32 	%f751, [%rd2+884];
	st.shared.f32 	[%r18+20], %f751;
	@%p192 bra 	$L__BB0_144;
	shl.b32 	%r271, %r6, 3;
	mul.hi.u16 	%rs108, %rs10, 7282;
	cvt.u32.u16 	%r272, %rs108;
	add.s32 	%r273, %r271, %r272;
	setp.gt.u32 	%p193, %r273, 63;
	@%p193 bra 	$L__BB0_144;
	mul.hi.u16 	%rs109, %rs9, 21846;
	cvt.u32.u16 	%r274, %rs109;
	mad.lo.s32 	%r275, %r6, 24, %r274;
	setp.gt.u32 	%p194, %r275, 189;
	@%p194 bra 	$L__BB0_144;
	setp.gt.u32 	%p195, %r17, 569;
	setp.gt.u32 	%p196, %r1, 5;
	or.pred  	%p197, %p196, %p195;
	@%p197 bra 	$L__BB0_144;
	ld.global.nc.f32 	%f752, [%rd2+888];
	st.shared.f32 	[%r18+24], %f752;
$L__BB0_144:
	setp.gt.u32 	%p198, %r20, 7;
	@%p198 bra 	$L__BB0_149;
	shl.b32 	%r276, %r6, 3;
	mul.hi.u16 	%rs110, %rs11, 7282;
	cvt.u32.u16 	%r277, %rs110;
	add.s32 	%r278, %r276, %r277;
	setp.gt.u32 	%p199, %r278, 63;
	@%p199 bra 	$L__BB0_149;
	mul.hi.u16 	%rs111, %rs11, 21846;
	cvt.u32.u16 	%r279, %rs111;
	mad.lo.s32 	%r280, %r6, 24, %r279;
	setp.gt.u32 	%p200, %r280, 191;
	@%p200 bra 	$L__BB0_149;
	setp.gt.u32 	%p201, %r17, 568;
	setp.gt.u32 	%p202, %r1, 5;
	or.pred  	%p203, %p202, %p201;
	@%p203 bra 	$L__BB0_149;
	ld.global.nc.f32 	%f753, [%rd2+892];
	st.shared.f32 	[%r18+28], %f753;
$L__BB0_149:
	setp.gt.u32 	%p204, %r21, 7;
	@%p204 bra 	$L__BB0_154;
	shl.b32 	%r281, %r6, 3;
	mul.hi.u16 	%rs112, %rs12, 7282;
	cvt.u32.u16 	%r282, %rs112;
	add.s32 	%r283, %r281, %r282;
	setp.gt.u32 	%p205, %r283, 63;
	@%p205 bra 	$L__BB0_154;
	mul.hi.u16 	%rs113, %rs12, 21846;
	cvt.u32.u16 	%r284, %rs113;
	mad.lo.s32 	%r285, %r6, 24, %r284;
	setp.gt.u32 	%p206, %r285, 191;
	@%p206 bra 	$L__BB0_154;
	setp.gt.u32 	%p207, %r17, 567;
	setp.gt.u32 	%p208, %r1, 5;
	or.pred  	%p209, %p208, %p207;
	@%p209 bra 	$L__BB0_154;
	ld.global.nc.f32 	%f754, [%rd2+896];
	st.shared.f32 	[%r18+32], %f754;
$L__BB0_154:
	setp.gt.u32 	%p210, %r22, 7;
	@%p210 bra 	$L__BB0_159;
	shl.b32 	%r286, %r6, 3;
	mul.hi.u16 	%rs114, %rs9, 7282;
	cvt.u32.u16 	%r287, %rs114;
	add.s32 	%r288, %r286, %r287;
	setp.gt.u32 	%p211, %r288, 62;
	@%p211 bra 	$L__BB0_159;
	mul.hi.u16 	%rs115, %rs9, 21846;
	cvt.u32.u16 	%r289, %rs115;
	mad.lo.s32 	%r290, %r6, 24, %r289;
	setp.gt.u32 	%p212, %r290, 188;
	@%p212 bra 	$L__BB0_159;
	setp.gt.u32 	%p213, %r17, 566;
	setp.gt.u32 	%p214, %r1, 5;
	or.pred  	%p215, %p214, %p213;
	@%p215 bra 	$L__BB0_159;
	ld.global.nc.f32 	%f755, [%rd2+900];
	st.shared.f32 	[%r18+36], %f755;
$L__BB0_159:
	setp.gt.u32 	%p216, %r23, 7;
	@%p216 bra 	$L__BB0_164;
	shl.b32 	%r291, %r6, 3;
	mul.hi.u16 	%rs116, %rs13, 7282;
	cvt.u32.u16 	%r292, %rs116;
	add.s32 	%r293, %r291, %r292;
	setp.gt.u32 	%p217, %r293, 63;
	@%p217 bra 	$L__BB0_164;
	mul.hi.u16 	%rs117, %rs13, 21846;
	cvt.u32.u16 	%r294, %rs117;
	mad.lo.s32 	%r295, %r6, 24, %r294;
	setp.gt.u32 	%p218, %r295, 191;
	@%p218 bra 	$L__BB0_164;
	setp.gt.u32 	%p219, %r17, 565;
	setp.gt.u32 	%p220, %r1, 5;
	or.pred  	%p221, %p220, %p219;
	@%p221 bra 	$L__BB0_164;
	ld.global.nc.f32 	%f756, [%rd2+904];
	st.shared.f32 	[%r18+40], %f756;
$L__BB0_164:
	ld.param.u64 	%rd123, [default_function_kernel0_param_2];
	cvta.to.global.u64 	%rd120, %rd123;
	bar.sync 	0;
	ld.shared.f32 	%f757, [%r24];
	ld.shared.f32 	%f758, [%r24+36];
	ld.shared.f32 	%f759, [%r24+72];
	ld.shared.f32 	%f760, [%r25];
	ld.shared.f32 	%f761, [%r25+12];
	ld.shared.f32 	%f762, [%r25+24];
	fma.rn.f32 	%f763, %f757, %f760, %f27;
	fma.rn.f32 	%f764, %f758, %f761, %f763;
	fma.rn.f32 	%f765, %f759, %f762, %f764;
	ld.shared.f32 	%f766, [%r24+4];
	ld.shared.f32 	%f767, [%r24+40];
	ld.shared.f32 	%f768, [%r24+76];
	ld.shared.f32 	%f769, [%r25+4];
	ld.shared.f32 	%f770, [%r25+16];
	ld.shared.f32 	%f771, [%r25+28];
	fma.rn.f32 	%f772, %f766, %f769, %f765;
	fma.rn.f32 	%f773, %f767, %f770, %f772;
	fma.rn.f32 	%f774, %f768, %f771, %f773;
	ld.shared.f32 	%f775, [%r24+8];
	ld.shared.f32 	%f776, [%r24+44];
	ld.shared.f32 	%f777, [%r24+80];
	ld.shared.f32 	%f778, [%r25+8];
	ld.shared.f32 	%f779, [%r25+20];
	ld.shared.f32 	%f780, [%r25+32];
	fma.rn.f32 	%f781, %f775, %f778, %f774;
	fma.rn.f32 	%f782, %f776, %f779, %f781;
	fma.rn.f32 	%f783, %f777, %f780, %f782;
	ld.shared.f32 	%f784, [%r24+108];
	ld.shared.f32 	%f785, [%r24+144];
	ld.shared.f32 	%f786, [%r24+180];
	ld.shared.f32 	%f787, [%r25+36];
	ld.shared.f32 	%f788, [%r25+48];
	ld.shared.f32 	%f789, [%r25+60];
	fma.rn.f32 	%f790, %f784, %f787, %f783;
	fma.rn.f32 	%f791, %f785, %f788, %f790;
	fma.rn.f32 	%f792, %f786, %f789, %f791;
	ld.shared.f32 	%f793, [%r24+112];
	ld.shared.f32 	%f794, [%r24+148];
	ld.shared.f32 	%f795, [%r24+184];
	ld.shared.f32 	%f796, [%r25+40];
	ld.shared.f32 	%f797, [%r25+52];
	ld.shared.f32 	%f798, [%r25+64];
	fma.rn.f32 	%f799, %f793, %f796, %f792;
	fma.rn.f32 	%f800, %f794, %f797, %f799;
	fma.rn.f32 	%f801, %f795, %f798, %f800;
	ld.shared.f32 	%f802, [%r24+116];
	ld.shared.f32 	%f803, [%r24+152];
	ld.shared.f32 	%f804, [%r24+188];
	ld.shared.f32 	%f805, [%r25+44];
	ld.shared.f32 	%f806, [%r25+56];
	ld.shared.f32 	%f807, [%r25+68];
	fma.rn.f32 	%f808, %f802, %f805, %f801;
	fma.rn.f32 	%f809, %f803, %f806, %f808;
	fma.rn.f32 	%f810, %f804, %f807, %f809;
	ld.shared.f32 	%f811, [%r24+216];
	ld.shared.f32 	%f812, [%r24+252];
	ld.shared.f32 	%f813, [%r24+288];
	ld.shared.f32 	%f814, [%r25+72];
	ld.shared.f32 	%f815, [%r25+84];
	ld.shared.f32 	%f816, [%r25+96];
	fma.rn.f32 	%f817, %f811, %f814, %f810;
	fma.rn.f32 	%f818, %f812, %f815, %f817;
	fma.rn.f32 	%f819, %f813, %f816, %f818;
	ld.shared.f32 	%f820, [%r24+220];
	ld.shared.f32 	%f821, [%r24+256];
	ld.shared.f32 	%f822, [%r24+292];
	ld.shared.f32 	%f823, [%r25+76];
	ld.shared.f32 	%f824, [%r25+88];
	ld.shared.f32 	%f825, [%r25+100];
	fma.rn.f32 	%f826, %f820, %f823, %f819;
	fma.rn.f32 	%f827, %f821, %f824, %f826;
	fma.rn.f32 	%f828, %f822, %f825, %f827;
	ld.shared.f32 	%f829, [%r24+224];
	ld.shared.f32 	%f830, [%r24+260];
	ld.shared.f32 	%f831, [%r24+296];
	ld.shared.f32 	%f832, [%r25+80];
	ld.shared.f32 	%f833, [%r25+92];
	ld.shared.f32 	%f834, [%r25+104];
	fma.rn.f32 	%f835, %f829, %f832, %f828;
	fma.rn.f32 	%f836, %f830, %f833, %f835;
	fma.rn.f32 	%f837, %f831, %f834, %f836;
	ld.shared.f32 	%f838, [%r24+324];
	ld.shared.f32 	%f839, [%r24+360];
	ld.shared.f32 	%f840, [%r24+396];
	ld.shared.f32 	%f841, [%r25+108];
	ld.shared.f32 	%f842, [%r25+120];
	ld.shared.f32 	%f843, [%r25+132];
	fma.rn.f32 	%f844, %f838, %f841, %f837;
	fma.rn.f32 	%f845, %f839, %f842, %f844;
	fma.rn.f32 	%f846, %f840, %f843, %f845;
	ld.shared.f32 	%f847, [%r24+328];
	ld.shared.f32 	%f848, [%r24+364];
	ld.shared.f32 	%f849, [%r24+400];
	ld.shared.f32 	%f850, [%r25+112];
	ld.shared.f32 	%f851, [%r25+124];
	ld.shared.f32 	%f852, [%r25+136];
	fma.rn.f32 	%f853, %f847, %f850, %f846;
	fma.rn.f32 	%f854, %f848, %f851, %f853;
	fma.rn.f32 	%f855, %f849, %f852, %f854;
	ld.shared.f32 	%f856, [%r24+332];
	ld.shared.f32 	%f857, [%r24+368];
	ld.shared.f32 	%f858, [%r24+404];
	ld.shared.f32 	%f859, [%r25+116];
	ld.shared.f32 	%f860, [%r25+128];
	ld.shared.f32 	%f861, [%r25+140];
	fma.rn.f32 	%f862, %f856, %f859, %f855;
	fma.rn.f32 	%f863, %f857, %f860, %f862;
	fma.rn.f32 	%f864, %f858, %f861, %f863;
	ld.shared.f32 	%f865, [%r24+432];
	ld.shared.f32 	%f866, [%r24+468];
	ld.shared.f32 	%f867, [%r24+504];
	ld.shared.f32 	%f868, [%r25+144];
	ld.shared.f32 	%f869, [%r25+156];
	ld.shared.f32 	%f870, [%r25+168];
	fma.rn.f32 	%f871, %f865, %f868, %f864;
	fma.rn.f32 	%f872, %f866, %f869, %f871;
	fma.rn.f32 	%f873, %f867, %f870, %f872;
	ld.shared.f32 	%f874, [%r24+436];
	ld.shared.f32 	%f875, [%r24+472];
	ld.shared.f32 	%f876, [%r24+508];
	ld.shared.f32 	%f877, [%r25+148];
	ld.shared.f32 	%f878, [%r25+160];
	ld.shared.f32 	%f879, [%r25+172];
	fma.rn.f32 	%f880, %f874, %f877, %f873;
	fma.rn.f32 	%f881, %f875, %f878, %f880;
	fma.rn.f32 	%f882, %f876, %f879, %f881;
	ld.shared.f32 	%f883, [%r24+440];
	ld.shared.f32 	%f884, [%r24+476];
	ld.shared.f32 	%f885, [%r24+512];
	ld.shared.f32 	%f886, [%r25+152];
	ld.shared.f32 	%f887, [%r25+164];
	ld.shared.f32 	%f888, [%r25+176];
	fma.rn.f32 	%f889, %f883, %f886, %f882;
	fma.rn.f32 	%f890, %f884, %f887, %f889;
	fma.rn.f32 	%f891, %f885, %f888, %f890;
	ld.shared.f32 	%f892, [%r24+540];
	ld.shared.f32 	%f893, [%r24+576];
	ld.shared.f32 	%f894, [%r24+612];
	ld.shared.f32 	%f895, [%r25+180];
	ld.shared.f32 	%f896, [%r25+192];
	ld.shared.f32 	%f897, [%r25+204];
	fma.rn.f32 	%f898, %f892, %f895, %f891;
	fma.rn.f32 	%f899, %f893, %f896, %f898;
	fma.rn.f32 	%f900, %f894, %f897, %f899;
	ld.shared.f32 	%f901, [%r24+544];
	ld.shared.f32 	%f902, [%r24+580];
	ld.shared.f32 	%f903, [%r24+616];
	ld.shared.f32 	%f904, [%r25+184];
	ld.shared.f32 	%f905, [%r25+196];
	ld.shared.f32 	%f906, [%r25+208];
	fma.rn.f32 	%f907, %f901, %f904, %f900;
	fma.rn.f32 	%f908, %f902, %f905, %f907;
	fma.rn.f32 	%f909, %f903, %f906, %f908;
	ld.shared.f32 	%f910, [%r24+548];
	ld.shared.f32 	%f911, [%r24+584];
	ld.shared.f32 	%f912, [%r24+620];
	ld.shared.f32 	%f913, [%r25+188];
	ld.shared.f32 	%f914, [%r25+200];
	ld.shared.f32 	%f915, [%r25+212];
	fma.rn.f32 	%f916, %f910, %f913, %f909;
	fma.rn.f32 	%f917, %f911, %f914, %f916;
	fma.rn.f32 	%f918, %f912, %f915, %f917;
	ld.shared.f32 	%f919, [%r24+648];
	ld.shared.f32 	%f920, [%r24+684];
	ld.shared.f32 	%f921, [%r24+720];
	ld.shared.f32 	%f922, [%r25+216];
	ld.shared.f32 	%f923, [%r25+228];
	ld.shared.f32 	%f924, [%r25+240];
	fma.rn.f32 	%f925, %f919, %f922, %f918;
	fma.rn.f32 	%f926, %f920, %f923, %f925;
	fma.rn.f32 	%f927, %f921, %f924, %f926;
	ld.shared.f32 	%f928, [%r24+652];
	ld.shared.f32 	%f929, [%r24+688];
	ld.shared.f32 	%f930, [%r24+724];
	ld.shared.f32 	%f931, [%r25+220];
	ld.shared.f32 	%f932, [%r25+232];
	ld.shared.f32 	%f933, [%r25+244];
	fma.rn.f32 	%f934, %f928, %f931, %f927;
	fma.rn.f32 	%f935, %f929, %f932, %f934;
	fma.rn.f32 	%f936, %f930, %f933, %f935;
	ld.shared.f32 	%f937, [%r24+656];
	ld.shared.f32 	%f938, [%r24+692];
	ld.shared.f32 	%f939, [%r24+728];
	ld.shared.f32 	%f940, [%r25+224];
	ld.shared.f32 	%f941, [%r25+236];
	ld.shared.f32 	%f942, [%r25+248];
	fma.rn.f32 	%f943, %f937, %f940, %f936;
	fma.rn.f32 	%f944, %f938, %f941, %f943;
	fma.rn.f32 	%f945, %f939, %f942, %f944;
	ld.shared.f32 	%f946, [%r24+756];
	ld.shared.f32 	%f947, [%r24+792];
	ld.shared.f32 	%f948, [%r24+828];
	ld.shared.f32 	%f949, [%r25+252];
	ld.shared.f32 	%f950, [%r25+264];
	ld.shared.f32 	%f951, [%r25+276];
	fma.rn.f32 	%f952, %f946, %f949, %f945;
	fma.rn.f32 	%f953, %f947, %f950, %f952;
	fma.rn.f32 	%f954, %f948, %f951, %f953;
	ld.shared.f32 	%f955, [%r24+760];
	ld.shared.f32 	%f956, [%r24+796];
	ld.shared.f32 	%f957, [%r24+832];
	ld.shared.f32 	%f958, [%r25+256];
	ld.shared.f32 	%f959, [%r25+268];
	ld.shared.f32 	%f960, [%r25+280];
	fma.rn.f32 	%f961, %f955, %f958, %f954;
	fma.rn.f32 	%f962, %f956, %f959, %f961;
	fma.rn.f32 	%f963, %f957, %f960, %f962;
	ld.shared.f32 	%f964, [%r24+764];
	ld.shared.f32 	%f965, [%r24+800];
	ld.shared.f32 	%f966, [%r24+836];
	ld.shared.f32 	%f967, [%r25+260];
	ld.shared.f32 	%f968, [%r25+272];
	ld.shared.f32 	%f969, [%r25+284];
	fma.rn.f32 	%f970, %f964, %f967, %f963;
	fma.rn.f32 	%f971, %f965, %f968, %f970;
	fma.rn.f32 	%f972, %f966, %f969, %f971;
	mov.u32 	%r296, %ctaid.z;
	mov.u32 	%r297, %ctaid.x;
	mad.lo.s32 	%r298, %r6, 196, %r1;
	mad.lo.s32 	%r299, %r296, 1568, %r298;
	mad.lo.s32 	%r300, %r3, 14, %r299;
	mad.lo.s32 	%r301, %r297, 7, %r300;
	mul.wide.u32 	%rd121, %r301, 4;
	add.s64 	%rd122, %rd120, %rd121;
	st.global.f32 	[%rd122], %f972;
	ret;

}


// ===== COMPILED SASS (sm_100) =====

	.target	sm_100

	.elftype	@"ET_EXEC"


//--------------------- .note.nv.tkinfo           --------------------------
	.section	.note.nv.tkinfo,"",@"SHT_NOTE"
	.sectionflags	@"SHF_NOTE_NV_TKINFO"
	.tkinfo
        /*0018*/ 	.word	0x00000002
        /*0030*/ 	.string	""
        /*0030*/ 	.string	"ptxas"
        /*0030*/ 	.string	"Cuda compilation tools, release 13.0, V13.0.88"
        /*0030*/ 	.string	"Build cuda_13.0.r13.0/compiler.36424714_0"
        /*0030*/ 	.string	"-arch sm_100 -m 64 "



//--------------------- .note.nv.cuinfo           --------------------------
	.section	.note.nv.cuinfo,"",@"SHT_NOTE"
	.sectionflags	@"SHF_NOTE_NV_CUINFO"
        /*0018*/ 	.short	0x0002
        /*001a*/ 	.short	0x0064
        /*001c*/ 	.short	0x0082
	.zero		2


//--------------------- .nv.info                  --------------------------
	.section	.nv.info,"",@"SHT_CUDA_INFO"
	.align	4


	//----- nvinfo : EIATTR_REGCOUNT
	.align		4
        /*0000*/ 	.byte	0x04, 0x2f
        /*0002*/ 	.short	(.L_1 - .L_0)
	.align		4
.L_0:
        /*0004*/ 	.word	index@(default_function_kernel0)
        /*0008*/ 	.word	0x00000027


	//----- nvinfo : EIATTR_FRAME_SIZE
	.align		4
.L_1:
        /*000c*/ 	.byte	0x04, 0x11
        /*000e*/ 	.short	(.L_3 - .L_2)
	.align		4
.L_2:
        /*0010*/ 	.word	index@(default_function_kernel0)
        /*0014*/ 	.word	0x00000000


	//----- nvinfo : EIATTR_MIN_STACK_SIZE
	.align		4
.L_3:
        /*0018*/ 	.byte	0x04, 0x12
        /*001a*/ 	.short	(.L_5 - .L_4)
	.align		4
.L_4:
        /*001c*/ 	.word	index@(default_function_kernel0)
        /*0020*/ 	.word	0x00000000
.L_5:


//--------------------- .nv.compat                --------------------------
	.section	.nv.compat,"",@"SHT_CUDA_COMPAT_INFO"
	.align	4
        /*0000*/ 	.byte	0x02, 0x09, 0x00, 0x00, 0x02, 0x02, 0x01, 0x00, 0x02, 0x05, 0x05, 0x00, 0x03, 0x07, 0x01, 0x01
        /*0010*/ 	.byte	0x02, 0x03, 0x00, 0x00, 0x02, 0x06, 0x01, 0x00, 0x04, 0x0b, 0x08, 0x00, 0x09, 0x00, 0x00, 0x00
        /*0020*/ 	.byte	0x00, 0x00, 0x00, 0x00


//--------------------- .nv.info.default_function_kernel0 --------------------------
	.section	.nv.info.default_function_kernel0,"",@"SHT_CUDA_INFO"
	.sectionflags	@""
	.align	4


	//----- nvinfo : EIATTR_CUDA_API_VERSION
	.align		4
        /*0000*/ 	.byte	0x04, 0x37
        /*0002*/ 	.short	(.L_7 - .L_6)
.L_6:
        /*0004*/ 	.word	0x00000082


	//----- nvinfo : EIATTR_KPARAM_INFO
	.align		4
.L_7:
        /*0008*/ 	.byte	0x04, 0x17
        /*000a*/ 	.short	(.L_9 - .L_8)
.L_8:
        /*000c*/ 	.word	0x00000000
        /*0010*/ 	.short	0x0002
        /*0012*/ 	.short	0x0010
        /*0014*/ 	.byte	0x00, 0xf5, 0x21, 0x00


	//----- nvinfo : EIATTR_KPARAM_INFO
	.align		4
.L_9:
        /*0018*/ 	.byte	0x04, 0x17
        /*001a*/ 	.short	(.L_11 - .L_10)
.L_10:
        /*001c*/ 	.word	0x00000000
        /*0020*/ 	.short	0x0001
        /*0022*/ 	.short	0x0008
        /*0024*/ 	.byte	0x00, 0xf5, 0x21, 0x00


	//----- nvinfo : EIATTR_KPARAM_INFO
	.align		4
.L_11:
        /*0028*/ 	.byte	0x04, 0x17
        /*002a*/ 	.short	(.L_13 - .L_12)
.L_12:
        /*002c*/ 	.word	0x00000000
        /*0030*/ 	.short	0x0000
        /*0032*/ 	.short	0x0000
        /*0034*/ 	.byte	0x00, 0xf5, 0x21, 0x00


	//----- nvinfo : EIATTR_SPARSE_MMA_MASK
	.align		4
.L_13:
        /*0038*/ 	.byte	0x03, 0x50
        /*003a*/ 	.short	0x0000


	//----- nvinfo : EIATTR_MAXREG_COUNT
	.align		4
        /*003c*/ 	.byte	0x03, 0x1b
        /*003e*/ 	.short	0x00ff


	//----- nvinfo : EIATTR_NUM_BARRIERS
	.align		4
        /*0040*/ 	.byte	0x02, 0x4c
        /*0042*/ 	.byte	0x01
	.zero		1


	//----- nvinfo : EIATTR_MERCURY_ISA_VERSION
	.align		4
        /*0044*/ 	.byte	0x03, 0x5f
        /*0046*/ 	.short	0x0101


	//----- nvinfo : EIATTR_VRC_CTA_INIT_COUNT
	.align		4
        /*0048*/ 	.byte	0x02, 0x4a
	.zero		1
	.zero		1


	//----- nvinfo : EIATTR_EXIT_INSTR_OFFSETS
	.align		4
        /*004c*/ 	.byte	0x04, 0x1c
        /*004e*/ 	.short	(.L_15 - .L_14)


	//   ....[0]....
.L_14:
        /*0050*/ 	.word	0x00006250


	//----- nvinfo : EIATTR_CRS_STACK_SIZE
	.align		4
.L_15:
        /*0054*/ 	.byte	0x04, 0x1e
        /*0056*/ 	.short	(.L_17 - .L_16)
.L_16:
        /*0058*/ 	.word	0x00000000


	//----- nvinfo : EIATTR_CBANK_PARAM_SIZE
	.align		4
.L_17:
        /*005c*/ 	.byte	0x03, 0x19
        /*005e*/ 	.short	0x0018


	//----- nvinfo : EIATTR_PARAM_CBANK
	.align		4
        /*0060*/ 	.byte	0x04, 0x0a
        /*0062*/ 	.short	(.L_19 - .L_18)
	.align		4
.L_18:
        /*0064*/ 	.word	index@(.nv.constant0.default_function_kernel0)
        /*0068*/ 	.short	0x0380
        /*006a*/ 	.short	0x0018


	//----- nvinfo : EIATTR_SW_WAR
	.align		4
.L_19:
        /*006c*/ 	.byte	0x04, 0x36
        /*006e*/ 	.short	(.L_21 - .L_20)
.L_20:
        /*0070*/ 	.word	0x00000008
.L_21:


//--------------------- .nv.callgraph             --------------------------
	.section	.nv.callgraph,"",@"SHT_CUDA_CALLGRAPH"
	.align	4
	.sectionentsize	8
	.align		4
        /*0000*/ 	.word	0x00000000
	.align		4
        /*0004*/ 	.word	0xffffffff
	.align		4
        /*0008*/ 	.word	0x00000000
	.align		4
        /*000c*/ 	.word	0xfffffffe
	.align		4
        /*0010*/ 	.word	0x00000000
	.align		4
        /*0014*/ 	.word	0xfffffffd
	.align		4
        /*0018*/ 	.word	0x00000000
	.align		4
        /*001c*/ 	.word	0xfffffffc


//--------------------- .text.default_function_kernel0 --------------------------
	.section	.text.default_function_kernel0,"ax",@progbits
	.align	128
        .global         default_function_kernel0
        .type           default_function_kernel0,@function
        .size           default_function_kernel0,(.L_x_81 - default_function_kernel0)
        .other          default_function_kernel0,@"STO_CUDA_ENTRY STV_DEFAULT"
default_function_kernel0:
.text.default_function_kernel0:
[----:B------:R-:W-:Y:S01]  /*0000*/  LDC R1, c[0x0][0x37c] ;  /* 0x0000df00ff017b82 */ /* 0x000fe20000000800 */
[----:B------:R-:W0:Y:S01]  /*0010*/  S2R R0, SR_TID.X ;  /* 0x0000000000007919 */ /* 0x000e220000002100 */
[----:B------:R-:W1:Y:S01]  /*0020*/  LDCU.64 UR4, c[0x0][0x358] ;  /* 0x00006b00ff0477ac */ /* 0x000e620008000a00 */
[----:B------:R-:W-:Y:S01]  /*0030*/  BSSY.RECONVERGENT B0, `(.L_x_0) ;  /* 0x000002a000007945 */ /* 0x000fe20003800200 */
[----:B------:R-:W-:Y:S01]  /*0040*/  HFMA2 R11, -RZ, RZ, 0, 0 ;  /* 0x00000000ff0b7431 */ /* 0x000fe200000001ff */
[----:B------:R-:W2:Y:S01]  /*0050*/  S2R R2, SR_CTAID.Y ;  /* 0x0000000000027919 */ /* 0x000ea20000002600 */
[----:B------:R-:W3:Y:S01]  /*0060*/  S2R R24, SR_TID.Z ;  /* 0x0000000000187919 */ /* 0x000ee20000002300 */
[----:B------:R-:W4:Y:S01]  /*0070*/  S2R R4, SR_CgaCtaId ;  /* 0x0000000000047919 */ /* 0x000f220000008800 */
[----:B0-----:R-:W-:-:S04]  /*0080*/  SHF.L.U32 R3, R0, 0x2, RZ ;  /* 0x0000000200037819 */ /* 0x001fc800000006ff */
[C---:B------:R-:W-:Y:S02]  /*0090*/  LOP3.LUT R5, R3.reuse, 0xffff, RZ, 0xc0, !PT ;  /* 0x0000ffff03057812 */ /* 0x040fe400078ec0ff */
[----:B------:R-:W-:Y:S01]  /*00a0*/  IADD3 R6, PT, PT, R3, 0x1, RZ ;  /* 0x0000000103067810 */ /* 0x000fe20007ffe0ff */
[----:B---3--:R-:W-:Y:S02]  /*00b0*/  IMAD R8, R24, 0x1b, R3 ;  /* 0x0000001b18087824 */ /* 0x008fe400078e0203 */
[----:B------:R-:W-:Y:S01]  /*00c0*/  IMAD R5, R5, 0x1c72, RZ ;  /* 0x00001c7205057824 */ /* 0x000fe200078e02ff */
[----:B------:R-:W-:-:S04]  /*00d0*/  LOP3.LUT R9, R6, 0xffff, RZ, 0xc0, !PT ;  /* 0x0000ffff06097812 */ /* 0x000fc800078ec0ff */
[----:B------:R-:W-:Y:S01]  /*00e0*/  SHF.R.U32.HI R7, RZ, 0x10, R5 ;  /* 0x00000010ff077819 */ /* 0x000fe20000011605 */
[----:B------:R-:W-:Y:S01]  /*00f0*/  IMAD R12, R9, 0x1c72, RZ ;  /* 0x00001c72090c7824 */ /* 0x000fe200078e02ff */
[----:B------:R-:W-:Y:S02]  /*0100*/  MOV R5, 0x400 ;  /* 0x0000040000057802 */ /* 0x000fe40000000f00 */
[----:B--2---:R-:W-:Y:S02]  /*0110*/  LOP3.LUT P0, RZ, R2, R7, RZ, 0xfc, !PT ;  /* 0x0000000702ff7212 */ /* 0x004fe4000780fcff */
[----:B------:R-:W-:Y:S02]  /*0120*/  IADD3 R29, PT, PT, R7, R2, RZ ;  /* 0x00000002071d7210 */ /* 0x000fe40007ffe0ff */
[----:B----4-:R-:W-:Y:S02]  /*0130*/  LEA R25, R4, R5, 0x18 ;  /* 0x0000000504197211 */ /* 0x010fe400078ec0ff */
[----:B------:R-:W-:-:S02]  /*0140*/  ISETP.LT.U32.AND P1, PT, R29, 0xf, P0 ;  /* 0x0000000f1d00780c */ /* 0x000fc40000721070 */
[----:B------:R-:W-:Y:S02]  /*0150*/  LEA R28, R8, R25, 0x2 ;  /* 0x00000019081c7211 */ /* 0x000fe400078e10ff */
[----:B------:R-:W-:-:S09]  /*0160*/  P2R R32, PR, RZ, 0x2 ;  /* 0x00000002ff207803 */ /* 0x000fd20000000000 */
[----:B-1----:R-:W-:Y:S05]  /*0170*/  @!P1 BRA `(.L_x_1) ;  /* 0x0000000000549947 */ /* 0x002fea0003800000 */
[----:B------:R-:W0:Y:S01]  /*0180*/  S2R R13, SR_CTAID.X ;  /* 0x00000000000d7919 */ /* 0x000e220000002500 */
[----:B------:R-:W-:-:S05]  /*0190*/  PRMT R7, R7, 0x9910, RZ ;  /* 0x0000991007077816 */ /* 0x000fca00000000ff */
[----:B------:R-:W-:-:S05]  /*01a0*/  IMAD R7, R7, 0x9, RZ ;  /* 0x0000000907077824 */ /* 0x000fca00078e02ff */
[----:B------:R-:W-:-:S04]  /*01b0*/  IADD3 R7, PT, PT, RZ, -R7, RZ ;  /* 0x80000007ff077210 */ /* 0x000fc80007ffe0ff */
[----:B------:R-:W-:-:S04]  /*01c0*/  PRMT R10, R7, 0x7710, RZ ;  /* 0x00007710070a7816 */ /* 0x000fc800000000ff */
[----:B------:R-:W-:-:S04]  /*01d0*/  IADD3 R9, PT, PT, R3, R10, RZ ;  /* 0x0000000a03097210 */ /* 0x000fc80007ffe0ff */
[----:B------:R-:W-:Y:S01]  /*01e0*/  LOP3.LUT R10, R9, 0xffff, RZ, 0xc0, !PT ;  /* 0x0000ffff090a7812 */ /* 0x000fe200078ec0ff */
[----:B0-----:R-:W-:-:S05]  /*01f0*/  IMAD R7, R13, 0x7, RZ ;  /* 0x000000070d077824 */ /* 0x001fca00078e02ff */
[CC--:B------:R-:W-:Y:S02]  /*0200*/  LOP3.LUT P0, RZ, R7.reuse, R10.reuse, RZ, 0xfc, !PT ;  /* 0x0000000a07ff7212 */ /* 0x0c0fe4000780fcff */
[----:B------:R-:W-:-:S04]  /*0210*/  IADD3 R9, PT, PT, R7, R10, RZ ;  /* 0x0000000a07097210 */ /* 0x000fc80007ffe0ff */
[----:B------:R-:W-:-:S13]  /*0220*/  ISETP.GT.U32.OR P0, PT, R9, 0xe, !P0 ;  /* 0x0000000e0900780c */ /* 0x000fda0004704470 */
[----:B------:R-:W-:Y:S05]  /*0230*/  @P0 BRA `(.L_x_1) ;  /* 0x0000000000240947 */ /* 0x000fea0003800000 */
[----:B------:R-:W0:Y:S01]  /*0240*/  S2R R14, SR_TID.Z ;  /* 0x00000000000e7919 */ /* 0x000e220000002300 */
[----:B------:R-:W1:Y:S01]  /*0250*/  LDCU.64 UR6, c[0x0][0x380] ;  /* 0x00007000ff0677ac */ /* 0x000e620008000a00 */
[----:B------:R-:W-:Y:S02]  /*0260*/  IMAD R9, R29, 0xe, RZ ;  /* 0x0000000e1d097824 */ /* 0x000fe400078e02ff */
[----:B0-----:R-:W-:-:S05]  /*0270*/  IMAD R7, R14, 0xc4, R7 ;  /* 0x000000c40e077824 */ /* 0x001fca00078e0207 */
[----:B------:R-:W-:-:S04]  /*0280*/  IADD3 R7, P0, P1, R9, R7, R10 ;  /* 0x0000000709077210 */ /* 0x000fc8000791e00a */
[----:B------:R-:W-:Y:S02]  /*0290*/  IADD3.X R14, PT, PT, RZ, RZ, RZ, P0, P1 ;  /* 0x000000ffff0e7210 */ /* 0x000fe400007e24ff */
[----:B-1----:R-:W-:-:S04]  /*02a0*/  LEA R10, P0, R7, UR6, 0x2 ;  /* 0x00000006070a7c11 */ /* 0x002fc8000f8010ff */
[----:B------:R-:W-:-:S06]  /*02b0*/  LEA.HI.X R11, R7, UR7, R14, 0x2, P0 ;  /* 0x00000007070b7c11 */ /* 0x000fcc00080f140e */
[----:B------:R0:W5:Y:S03]  /*02c0*/  LDG.E.CONSTANT R11, desc[UR4][R10.64+-0x3c] ;  /* 0xffffc4040a0b7981 */ /* 0x000166000c1e9900 */
.L_x_1:
[----:B------:R-:W-:Y:S05]  /*02d0*/  BSYNC.RECONVERGENT B0 ;  /* 0x0000000000007941 */ /* 0x000fea0003800200 */
.L_x_0:
[----:B------:R-:W-:Y:S01]  /*02e0*/  SHF.R.U32.HI R7, RZ, 0x10, R12 ;  /* 0x00000010ff077819 */ /* 0x000fe2000001160c */
[----:B-----5:R1:W-:Y:S01]  /*02f0*/  STS [R28], R11 ;  /* 0x0000000b1c007388 */ /* 0x0203e20000000800 */
[----:B------:R-:W-:Y:S01]  /*0300*/  IADD3 R22, PT, PT, R3, 0x2, RZ ;  /* 0x0000000203167810 */ /* 0x000fe20007ffe0ff */
[----:B------:R-:W-:Y:S01]  /*0310*/  BSSY.RECONVERGENT B0, `(.L_x_2) ;  /* 0x000001d000007945 */ /* 0x000fe20003800200 */
[----:B------:R-:W-:Y:S02]  /*0320*/  LOP3.LUT P0, RZ, R2, R7, RZ, 0xfc, !PT ;  /* 0x0000000702ff7212 */ /* 0x000fe4000780fcff */
[----:B------:R-:W-:Y:S02]  /*0330*/  IADD3 R27, PT, PT, R7, R2, RZ ;  /* 0x00000002071b7210 */ /* 0x000fe40007ffe0ff */
[----:B------:R-:W-:Y:S02]  /*0340*/  LOP3.LUT R9, R22, 0xffff, RZ, 0xc0, !PT ;  /* 0x0000ffff16097812 */ /* 0x000fe400078ec0ff */
[----:B------:R-:W-:-:S02]  /*0350*/  ISETP.LT.U32.AND P1, PT, R27, 0xf, P0 ;  /* 0x0000000f1b00780c */ /* 0x000fc40000721070 */
[----:B------:R-:W-:Y:S01]  /*0360*/  MOV R13, RZ ;  /* 0x000000ff000d7202 */ /* 0x000fe20000000f00 */
[----:B------:R-:W-:Y:S01]  /*0370*/  IMAD R9, R9, 0x1c72, RZ ;  /* 0x00001c7209097824 */ /* 0x000fe200078e02ff */
[----:B------:R-:W-:-:S09]  /*0380*/  P2R R31, PR, RZ, 0x2 ;  /* 0x00000002ff1f7803 */ /* 0x000fd20000000000 */
[----:B-1----:R-:W-:Y:S05]  /*0390*/  @!P1 BRA `(.L_x_3) ;  /* 0x0000000000509947 */ /* 0x002fea0003800000 */
[----:B0-----:R-:W0:Y:S01]  /*03a0*/  S2R R10, SR_CTAID.X ;  /* 0x00000000000a7919 */ /* 0x001e220000002500 */
        /* <DEDUP_REMOVED lines=11> */
[----:B------:R-:W0:Y:S01]  /*0460*/  LDCU.64 UR6, c[0x0][0x380] ;  /* 0x00007000ff0677ac */ /* 0x000e220008000a00 */
[----:B------:R-:W-:Y:S02]  /*0470*/  IMAD R10, R24, 0xc4, R7 ;  /* 0x000000c4180a7824 */ /* 0x000fe400078e0207 */
[----:B------:R-:W-:-:S05]  /*0480*/  IMAD R7, R27, 0xe, RZ ;  /* 0x0000000e1b077824 */ /* 0x000fca00078e02ff */
[----:B------:R-:W-:-:S04]  /*0490*/  IADD3 R7, P0, P1, R7, R10, R6 ;  /* 0x0000000a07077210 */ /* 0x000fc8000791e006 */
[----:B------:R-:W-:Y:S02]  /*04a0*/  IADD3.X R10, PT, PT, RZ, RZ, RZ, P0, P1 ;  /* 0x000000ffff0a7210 */ /* 0x000fe400007e24ff */
[----:B0-----:R-:W-:-:S04]  /*04b0*/  LEA R6, P0, R7, UR6, 0x2 ;  /* 0x0000000607067c11 */ /* 0x001fc8000f8010ff */
[----:B------:R-:W-:-:S05]  /*04c0*/  LEA.HI.X R7, R7, UR7, R10, 0x2, P0 ;  /* 0x0000000707077c11 */ /* 0x000fca00080f140a */
[----:B------:R1:W5:Y:S04]  /*04d0*/  LDG.E.CONSTANT R13, desc[UR4][R6.64+-0x3c] ;  /* 0xffffc404060d7981 */ /* 0x000368000c1e9900 */
.L_x_3:
[----:B------:R-:W-:Y:S05]  /*04e0*/  BSYNC.RECONVERGENT B0 ;  /* 0x0000000000007941 */ /* 0x000fea0003800200 */
.L_x_2:
[----:B------:R-:W-:Y:S01]  /*04f0*/  SHF.R.U32.HI R23, RZ, 0x10, R9 ;  /* 0x00000010ff177819 */ /* 0x000fe20000011609 */
[----:B-----5:R2:W-:Y:S01]  /*0500*/  STS [R28+0x4], R13 ;  /* 0x0000040d1c007388 */ /* 0x0205e20000000800 */
[----:B------:R-:W-:Y:S01]  /*0510*/  IADD3 R3, PT, PT, R3, 0x3, RZ ;  /* 0x0000000303037810 */ /* 0x000fe20007ffe0ff */
[----:B------:R-:W-:Y:S01]  /*0520*/  BSSY.RECONVERGENT B0, `(.L_x_4) ;  /* 0x000001c000007945 */ /* 0x000fe20003800200 */
[----:B------:R-:W-:Y:S01]  /*0530*/  LOP3.LUT P0, RZ, R2, R23, RZ, 0xfc, !PT ;  /* 0x0000001702ff7212 */ /* 0x000fe2000780fcff */
[----:B-1----:R-:W-:Y:S01]  /*0540*/  HFMA2 R7, -RZ, RZ, 0, 0 ;  /* 0x00000000ff077431 */ /* 0x002fe200000001ff */
[----:B------:R-:W-:Y:S02]  /*0550*/  IADD3 R21, PT, PT, R23, R2, RZ ;  /* 0x0000000217157210 */ /* 0x000fe40007ffe0ff */
[----:B------:R-:W-:Y:S02]  /*0560*/  LOP3.LUT R9, R3, 0xffff, RZ, 0xc0, !PT ;  /* 0x0000ffff03097812 */ /* 0x000fe400078ec0ff */
[----:B------:R-:W-:-:S04]  /*0570*/  ISETP.LT.U32.AND P1, PT, R21, 0xf, P0 ;  /* 0x0000000f1500780c */ /* 0x000fc80000721070 */
[----:B------:R-:W-:-:S09]  /*0580*/  P2R R30, PR, RZ, 0x2 ;  /* 0x00000002ff1e7803 */ /* 0x000fd20000000000 */
[----:B--2---:R-:W-:Y:S05]  /*0590*/  @!P1 BRA `(.L_x_5) ;  /* 0x0000000000509947 */ /* 0x004fea0003800000 */
        /* <DEDUP_REMOVED lines=18> */
[----:B------:R-:W-:-:S06]  /*06c0*/  LEA.HI.X R7, R7, UR7, R10, 0x2, P0 ;  /* 0x0000000707077c11 */ /* 0x000fcc00080f140a */
[----:B------:R1:W5:Y:S03]  /*06d0*/  LDG.E.CONSTANT R7, desc[UR4][R6.64+-0x3c] ;  /* 0xffffc40406077981 */ /* 0x000366000c1e9900 */
.L_x_5:
[----:B------:R-:W-:Y:S05]  /*06e0*/  BSYNC.RECONVERGENT B0 ;  /* 0x0000000000007941 */ /* 0x000fea0003800200 */
.L_x_4:
[----:B------:R-:W-:Y:S01]  /*06f0*/  IMAD R11, R9, 0x12f7, RZ ;  /* 0x000012f7090b7824 */ /* 0x000fe200078e02ff */
[----:B-----5:R2:W-:Y:S01]  /*0700*/  STS [R28+0x8], R7 ;  /* 0x000008071c007388 */ /* 0x0205e20000000800 */
[----:B------:R-:W-:Y:S03]  /*0710*/  BSSY.RECONVERGENT B0, `(.L_x_6) ;  /* 0x0000029000007945 */ /* 0x000fe60003800200 */
[----:B------:R-:W-:-:S04]  /*0720*/  LEA.HI R20, R11, R24, RZ, 0xf ;  /* 0x000000180b147211 */ /* 0x000fc800078f78ff */
[----:B------:R-:W-:-:S04]  /*0730*/  ISETP.GT.U32.AND P0, PT, R20, 0x7, PT ;  /* 0x000000071400780c */ /* 0x000fc80003f04070 */
[----:B-1----:R-:W-:-:S09]  /*0740*/  P2R R6, PR, RZ, 0x1 ;  /* 0x00000001ff067803 */ /* 0x002fd20000000000 */
[----:B--2---:R-:W-:Y:S05]  /*0750*/  @P0 BRA `(.L_x_7) ;  /* 0x0000000000900947 */ /* 0x004fea0003800000 */
[----:B------:R-:W-:-:S05]  /*0760*/  IMAD R7, R9, 0x1c72, RZ ;  /* 0x00001c7209077824 */ /* 0x000fca00078e02ff */
[----:B------:R-:W-:-:S05]  /*0770*/  SHF.R.U32.HI R7, RZ, 0x10, R7 ;  /* 0x00000010ff077819 */ /* 0x000fca0000011607 */
[----:B------:R-:W-:-:S05]  /*0780*/  IMAD R6, R24, 0x3, R7 ;  /* 0x0000000318067824 */ /* 0x000fca00078e0207 */
[----:B------:R-:W-:-:S13]  /*0790*/  ISETP.GT.U32.AND P0, PT, R6, 0x17, PT ;  /* 0x000000170600780c */ /* 0x000fda0003f04070 */
[----:B------:R-:W-:Y:S05]  /*07a0*/  @P0 BRA `(.L_x_7) ;  /* 0x00000000007c0947 */ /* 0x000fea0003800000 */
[----:B------:R-:W-:-:S04]  /*07b0*/  ISETP.GT.U32.AND P0, PT, R8, 0xd4, PT ;  /* 0x000000d40800780c */ /* 0x000fc80003f04070 */
[----:B------:R-:W-:-:S13]  /*07c0*/  ISETP.GT.U32.OR P0, PT, R0, 0x5, P0 ;  /* 0x000000050000780c */ /* 0x000fda0000704470 */
[----:B------:R-:W-:Y:S05]  /*07d0*/  @P0 BRA `(.L_x_7) ;  /* 0x0000000000700947 */ /* 0x000fea0003800000 */
[----:B------:R-:W-:Y:S01]  /*07e0*/  LOP3.LUT P0, RZ, R2, R7, RZ, 0xfc, !PT ;  /* 0x0000000702ff7212 */ /* 0x000fe2000780fcff */
[----:B------:R-:W-:Y:S01]  /*07f0*/  BSSY.RECONVERGENT B1, `(.L_x_8) ;  /* 0x0000019000017945 */ /* 0x000fe20003800200 */
[----:B------:R-:W-:Y:S02]  /*0800*/  IADD3 R6, PT, PT, R7, R2, RZ ;  /* 0x0000000207067210 */ /* 0x000fe40007ffe0ff */
[----:B------:R-:W-:Y:S02]  /*0810*/  MOV R9, RZ ;  /* 0x000000ff00097202 */ /* 0x000fe40000000f00 */
[----:B------:R-:W-:-:S13]  /*0820*/  ISETP.GT.U32.OR P0, PT, R6, 0xe, !P0 ;  /* 0x0000000e0600780c */ /* 0x000fda0004704470 */
[----:B------:R-:W-:Y:S05]  /*0830*/  @P0 BRA `(.L_x_9) ;  /* 0x0000000000500947 */ /* 0x000fea0003800000 */
        /* <DEDUP_REMOVED lines=13> */
[----:B------:R-:W-:Y:S02]  /*0910*/  IMAD R6, R6, 0xe, RZ ;  /* 0x0000000e06067824 */ /* 0x000fe400078e02ff */
[----:B------:R-:W-:-:S05]  /*0920*/  IMAD R10, R24, 0xc4, R10 ;  /* 0x000000c4180a7824 */ /* 0x000fca00078e020a */
[----:B------:R-:W-:-:S04]  /*0930*/  IADD3 R3, P0, P1, R6, R10, R3 ;  /* 0x0000000a06037210 */ /* 0x000fc8000791e003 */
[----:B------:R-:W-:Y:S02]  /*0940*/  IADD3.X R8, PT, PT, RZ, RZ, RZ, P0, P1 ;  /* 0x000000ffff087210 */ /* 0x000fe400007e24ff */
[----:B0-----:R-:W-:-:S04]  /*0950*/  LEA R6, P0, R3, UR6, 0x2 ;  /* 0x0000000603067c11 */ /* 0x001fc8000f8010ff */
[----:B------:R-:W-:-:S05]  /*0960*/  LEA.HI.X R7, R3, UR7, R8, 0x2, P0 ;  /* 0x0000000703077c11 */ /* 0x000fca00080f1408 */
[----:B------:R1:W5:Y:S04]  /*0970*/  LDG.E.CONSTANT R9, desc[UR4][R6.64+-0x3c] ;  /* 0xffffc40406097981 */ /* 0x000368000c1e9900 */
.L_x_9:
[----:B------:R-:W-:Y:S05]  /*0980*/  BSYNC.RECONVERGENT B1 ;  /* 0x0000000000017941 */ /* 0x000fea0003800200 */
.L_x_8:
[----:B-----5:R2:W-:Y:S02]  /*0990*/  STS [R28+0xc], R9 ;  /* 0x00000c091c007388 */ /* 0x0205e40000000800 */
.L_x_7:
[----:B------:R-:W-:Y:S05]  /*09a0*/  BSYNC.RECONVERGENT B0 ;  /* 0x0000000000007941 */ /* 0x000fea0003800200 */
.L_x_6:
[----:B------:R-:W3:Y:S01]  /*09b0*/  S2R R3, SR_CTAID.Z ;  /* 0x0000000000037919 */ /* 0x000ee20000002700 */
[----:B------:R-:W4:Y:S01]  /*09c0*/  LDC.64 R34, c[0x0][0x388] ;  /* 0x0000e200ff227b82 */ /* 0x000f220000000a00 */
[----:B-1----:R-:W-:Y:S01]  /*09d0*/  IMAD R7, R0, 0xb, RZ ;  /* 0x0000000b00077824 */ /* 0x002fe200078e02ff */
[----:B---3--:R-:W-:-:S05]  /*09e0*/  LEA R6, R3, R24, 0x3 ;  /* 0x0000001803067211 */ /* 0x008fca00078e18ff */
[----:B--2---:R-:W-:-:S04]  /*09f0*/  IMAD R9, R6, 0x120, R7 ;  /* 0x0000012006097824 */ /* 0x004fc800078e0207 */
[----:B----4-:R-:W-:-:S05]  /*0a00*/  IMAD.WIDE.U32 R34, R9, 0x4, R34 ;  /* 0x0000000409227825 */ /* 0x010fca00078e0022 */
[----:B------:R1:W5:Y:S04]  /*0a10*/  LDG.E.CONSTANT R6, desc[UR4][R34.64] ;  /* 0x0000000422067981 */ /* 0x000368000c1e9900 */
[----:B------:R1:W5:Y:S04]  /*0a20*/  LDG.E.CONSTANT R8, desc[UR4][R34.64+0x4] ;  /* 0x0000040422087981 */ /* 0x000368000c1e9900 */
[----:B0-----:R1:W5:Y:S04]  /*0a30*/  LDG.E.CONSTANT R10, desc[UR4][R34.64+0x8] ;  /* 0x00000804220a7981 */ /* 0x001368000c1e9900 */
[----:B------:R1:W5:Y:S04]  /*0a40*/  LDG.E.CONSTANT R36, desc[UR4][R34.64+0xc] ;  /* 0x00000c0422247981 */ /* 0x000368000c1e9900 */
[----:B------:R1:W5:Y:S04]  /*0a50*/  LDG.E.CONSTANT R12, desc[UR4][R34.64+0x10] ;  /* 0x00001004220c7981 */ /* 0x000368000c1e9900 */
[----:B------:R1:W5:Y:S01]  /*0a60*/  LDG.E.CONSTANT R14, desc[UR4][R34.64+0x14] ;  /* 0x00001404220e7981 */ /* 0x000362000c1e9900 */
[C---:B------:R-:W-:Y:S01]  /*0a70*/  IADD3 R9, PT, PT, R7.reuse, 0x6, RZ ;  /* 0x0000000607097810 */ /* 0x040fe20007ffe0ff */
[----:B------:R-:W-:Y:S01]  /*0a80*/  BSSY.RECONVERGENT B0, `(.L_x_10) ;  /* 0x0000021000007945 */ /* 0x000fe20003800200 */
[----:B------:R-:W-:-:S02]  /*0a90*/  IADD3 R18, PT, PT, R7, 0x7, RZ ;  /* 0x0000000707127810 */ /* 0x000fc40007ffe0ff */
[----:B------:R-:W-:Y:S02]  /*0aa0*/  LOP3.LUT R13, R9, 0xffff, RZ, 0xc0, !PT ;  /* 0x0000ffff090d7812 */ /* 0x000fe400078ec0ff */
[----:B------:R-:W-:-:S03]  /*0ab0*/  LOP3.LUT R18, R18, 0xffff, RZ, 0xc0, !PT ;  /* 0x0000ffff12127812 */ /* 0x000fc600078ec0ff */
[----:B------:R-:W-:Y:S02]  /*0ac0*/  IMAD R9, R13, 0x1c72, RZ ;  /* 0x00001c720d097824 */ /* 0x000fe400078e02ff */
[----:B------:R-:W-:-:S03]  /*0ad0*/  IMAD R11, R18, 0x1c72, RZ ;  /* 0x00001c72120b7824 */ /* 0x000fc600078e02ff */
[----:B------:R-:W-:Y:S02]  /*0ae0*/  SHF.R.U32.HI R9, RZ, 0x10, R9 ;  /* 0x00000010ff097819 */ /* 0x000fe40000011609 */
[----:B------:R-:W-:Y:S02]  /*0af0*/  SHF.R.U32.HI R11, RZ, 0x10, R11 ;  /* 0x00000010ff0b7819 */ /* 0x000fe4000001160b */
[C---:B------:R-:W-:Y:S02]  /*0b00*/  LEA R9, R24.reuse, R9, 0x3 ;  /* 0x0000000918097211 */ /* 0x040fe400078e18ff */
[----:B------:R-:W-:Y:S02]  /*0b10*/  LEA R11, R24, R11, 0x3 ;  /* 0x0000000b180b7211 */ /* 0x000fe400078e18ff */
[----:B------:R-:W-:Y:S01]  /*0b20*/  ISETP.GT.U32.AND P0, PT, R9, 0x3f, PT ;  /* 0x0000003f0900780c */ /* 0x000fe20003f04070 */
[----:B------:R-:W-:Y:S01]  /*0b30*/  IMAD R9, R13, 0xe39, RZ ;  /* 0x00000e390d097824 */ /* 0x000fe200078e02ff */
[----:B------:R-:W-:Y:S01]  /*0b40*/  ISETP.GT.U32.AND P1, PT, R11, 0x3f, PT ;  /* 0x0000003f0b00780c */ /* 0x000fe20003f24070 */
[----:B------:R-:W-:-:S03]  /*0b50*/  IMAD R11, R18, 0xe39, RZ ;  /* 0x00000e39120b7824 */ /* 0x000fc600078e02ff */
[-C--:B------:R-:W-:Y:S02]  /*0b60*/  LEA.HI R9, R9, R24.reuse, RZ, 0xe ;  /* 0x0000001809097211 */ /* 0x080fe400078f70ff */
[----:B------:R-:W-:Y:S02]  /*0b70*/  LEA.HI R11, R11, R24, RZ, 0xe ;  /* 0x000000180b0b7211 */ /* 0x000fe400078f70ff */
[----:B------:R-:W-:Y:S02]  /*0b80*/  ISETP.GT.U32.OR P0, PT, R9, 0x7, P0 ;  /* 0x000000070900780c */ /* 0x000fe40000704470 */
[----:B------:R-:W-:Y:S01]  /*0b90*/  IADD3 R9, PT, PT, R5, 0x360, RZ ;  /* 0x0000036005097810 */ /* 0x000fe20007ffe0ff */
[----:B------:R-:W-:Y:S01]  /*0ba0*/  IMAD R5, R24, 0x48, R7 ;  /* 0x0000004818057824 */ /* 0x000fe200078e0207 */
[----:B------:R-:W-:Y:S02]  /*0bb0*/  ISETP.GT.U32.OR P1, PT, R11, 0x7, P1 ;  /* 0x000000070b00780c */ /* 0x000fe40000f24470 */
[----:B------:R-:W-:-:S04]  /*0bc0*/  LEA R4, R4, R9, 0x18 ;  /* 0x0000000904047211 */ /* 0x000fc800078ec0ff */
[----:B------:R-:W-:-:S03]  /*0bd0*/  LEA R19, R5, R4, 0x2 ;  /* 0x0000000405137211 */ /* 0x000fc600078e10ff */
[----:B-1----:R-:W-:Y:S05]  /*0be0*/  @P0 BRA `(.L_x_11) ;  /* 0x0000000000280947 */ /* 0x002fea0003800000 */
[----:B------:R-:W-:Y:S02]  /*0bf0*/  LOP3.LUT R9, R7, 0xffff, RZ, 0xc0, !PT ;  /* 0x0000ffff07097812 */ /* 0x000fe400078ec0ff */
[----:B------:R-:W-:-:S03]  /*0c00*/  ISETP.GT.U32.AND P2, PT, R5, 0x239, PT ;  /* 0x000002390500780c */ /* 0x000fc60003f44070 */
[----:B------:R-:W-:Y:S01]  /*0c10*/  IMAD R9, R9, 0x5556, RZ ;  /* 0x0000555609097824 */ /* 0x000fe200078e02ff */
[----:B------:R-:W-:-:S04]  /*0c20*/  ISETP.GT.U32.OR P2, PT, R0, 0x5, P2 ;  /* 0x000000050000780c */ /* 0x000fc80001744470 */
[----:B------:R-:W-:-:S05]  /*0c30*/  SHF.R.U32.HI R9, RZ, 0x10, R9 ;  /* 0x00000010ff097819 */ /* 0x000fca0000011609 */
[----:B------:R-:W-:-:S05]  /*0c40*/  IMAD R9, R24, 0x18, R9 ;  /* 0x0000001818097824 */ /* 0x000fca00078e0209 */
[----:B------:R-:W-:-:S13]  /*0c50*/  ISETP.GT.U32.OR P2, PT, R9, 0xbd, P2 ;  /* 0x000000bd0900780c */ /* 0x000fda0001744470 */
[----:B------:R-:W-:Y:S05]  /*0c60*/  @P2 BRA `(.L_x_11) ;  /* 0x0000000000082947 */ /* 0x000fea0003800000 */
[----:B------:R-:W2:Y:S04]  /*0c70*/  LDG.E.CONSTANT R16, desc[UR4][R34.64+0x18] ;  /* 0x0000180422107981 */ /* 0x000ea8000c1e9900 */
[----:B--2---:R0:W-:Y:S02]  /*0c80*/  STS [R19+0x18], R16 ;  /* 0x0000181013007388 */ /* 0x0041e40000000800 */
.L_x_11:
[----:B------:R-:W-:Y:S05]  /*0c90*/  BSYNC.RECONVERGENT B0 ;  /* 0x0000000000007941 */ /* 0x000fea0003800200 */
.L_x_10:
[----:B------:R-:W-:Y:S04]  /*0ca0*/  BSSY.RECONVERGENT B0, `(.L_x_12) ;  /* 0x000000b000007945 */ /* 0x000fe80003800200 */
[----:B------:R-:W-:Y:S05]  /*0cb0*/  @P1 BRA `(.L_x_13) ;  /* 0x0000000000241947 */ /* 0x000fea0003800000 */
[----:B------:R-:W-:Y:S01]  /*0cc0*/  IMAD R9, R18, 0x5556, RZ ;  /* 0x0000555612097824 */ /* 0x000fe200078e02ff */
[----:B------:R-:W-:-:S04]  /*0cd0*/  ISETP.GT.U32.AND P2, PT, R5, 0x238, PT ;  /* 0x000002380500780c */ /* 0x000fc80003f44070 */
[----:B------:R-:W-:Y:S02]  /*0ce0*/  SHF.R.U32.HI R9, RZ, 0x10, R9 ;  /* 0x00000010ff097819 */ /* 0x000fe40000011609 */
[----:B------:R-:W-:-:S03]  /*0cf0*/  ISETP.GT.U32.OR P2, PT, R0, 0x5, P2 ;  /* 0x000000050000780c */ /* 0x000fc60001744470 */
[----:B------:R-:W-:-:S05]  /*0d00*/  IMAD R9, R24, 0x18, R9 ;  /* 0x0000001818097824 */ /* 0x000fca00078e0209 */
[----:B------:R-:W-:-:S13]  /*0d10*/  ISETP.GT.U32.OR P2, PT, R9, 0xbf, P2 ;  /* 0x000000bf0900780c */ /* 0x000fda0001744470 */
[----:B------:R-:W-:Y:S05]  /*0d20*/  @P2 BRA `(.L_x_13) ;  /* 0x0000000000082947 */ /* 0x000fea0003800000 */
[----:B0-----:R-:W2:Y:S04]  /*0d30*/  LDG.E.CONSTANT R16, desc[UR4][R34.64+0x1c] ;  /* 0x00001c0422107981 */ /* 0x001ea8000c1e9900 */
[----:B--2---:R1:W-:Y:S02]  /*0d40*/  STS [R19+0x1c], R16 ;  /* 0x00001c1013007388 */ /* 0x0043e40000000800 */
.L_x_13:
[----:B------:R-:W-:Y:S05]  /*0d50*/  BSYNC.RECONVERGENT B0 ;  /* 0x0000000000007941 */ /* 0x000fea0003800200 */
.L_x_12:
[----:B------:R-:W-:Y:S01]  /*0d60*/  IADD3 R17, PT, PT, R7, 0x8, RZ ;  /* 0x0000000807117810 */ /* 0x000fe20007ffe0ff */
[----:B------:R-:W-:Y:S03]  /*0d70*/  BSSY.RECONVERGENT B0, `(.L_x_14) ;  /* 0x0000013000007945 */ /* 0x000fe60003800200 */
[----:B------:R-:W-:-:S05]  /*0d80*/  LOP3.LUT R17, R17, 0xffff, RZ, 0xc0, !PT ;  /* 0x0000ffff11117812 */ /* 0x000fca00078ec0ff */
[----:B------:R-:W-:-:S05]  /*0d90*/  IMAD R9, R17, 0x1c72, RZ ;  /* 0x00001c7211097824 */ /* 0x000fca00078e02ff */
[----:B------:R-:W-:-:S04]  /*0da0*/  SHF.R.U32.HI R9, RZ, 0x10, R9 ;  /* 0x00000010ff097819 */ /* 0x000fc80000011609 */
[----:B------:R-:W-:-:S04]  /*0db0*/  LEA R9, R24, R9, 0x3 ;  /* 0x0000000918097211 */ /* 0x000fc800078e18ff */
[----:B------:R-:W-:Y:S01]  /*0dc0*/  ISETP.GT.U32.AND P2, PT, R9, 0x3f, PT ;  /* 0x0000003f0900780c */ /* 0x000fe20003f44070 */
[----:B------:R-:W-:-:S05]  /*0dd0*/  IMAD R9, R17, 0xe39, RZ ;  /* 0x00000e3911097824 */ /* 0x000fca00078e02ff */
[----:B------:R-:W-:-:S04]  /*0de0*/  LEA.HI R9, R9, R24, RZ, 0xe ;  /* 0x0000001809097211 */ /* 0x000fc800078f70ff */
[----:B------:R-:W-:-:S13]  /*0df0*/  ISETP.GT.U32.OR P2, PT, R9, 0x7, P2 ;  /* 0x000000070900780c */ /* 0x000fda0001744470 */
        /* <DEDUP_REMOVED lines=8> */
[----:B01----:R-:W2:Y:S04]  /*0e80*/  LDG.E.CONSTANT R16, desc[UR4][R34.64+0x20] ;  /* 0x0000200422107981 */ /* 0x003ea8000c1e9900 */
[----:B--2---:R2:W-:Y:S02]  /*0e90*/  STS [R19+0x20], R16 ;  /* 0x0000201013007388 */ /* 0x0045e40000000800 */
.L_x_15:
[----:B------:R-:W-:Y:S05]  /*0ea0*/  BSYNC.RECONVERGENT B0 ;  /* 0x0000000000007941 */ /* 0x000fea0003800200 */
.L_x_14:
[C---:B------:R-:W-:Y:S01]  /*0eb0*/  LOP3.LUT R9, R7.reuse, 0xffff, RZ, 0xc0, !PT ;  /* 0x0000ffff07097812 */ /* 0x040fe200078ec0ff */
[----:B-----5:R3:W-:Y:S01]  /*0ec0*/  STS [R19], R6 ;  /* 0x0000000613007388 */ /* 0x0207e20000000800 */
[----:B012---:R-:W-:Y:S01]  /*0ed0*/  IADD3 R16, PT, PT, R7, 0xa, RZ ;  /* 0x0000000a07107810 */ /* 0x007fe20007ffe0ff */
[----:B------:R-:W-:Y:S02]  /*0ee0*/  BSSY.RECONVERGENT B0, `(.L_x_16) ;  /* 0x0000015000007945 */ /* 0x000fe40003800200 */
[----:B------:R-:W-:Y:S01]  /*0ef0*/  IMAD R11, R9, 0x1c72, RZ ;  /* 0x00001c72090b7824 */ /* 0x000fe200078e02ff */
[----:B------:R-:W-:-:S04]  /*0f00*/  LOP3.LUT R16, R16, 0xffff, RZ, 0xc0, !PT ;  /* 0x0000ffff10107812 */ /* 0x000fc800078ec0ff */
[----:B------:R-:W-:-:S04]  /*0f10*/  SHF.R.U32.HI R11, RZ, 0x10, R11 ;  /* 0x00000010ff0b7819 */ /* 0x000fc8000001160b */
[----:B------:R-:W-:-:S04]  /*0f20*/  LEA R11, R24, R11, 0x3 ;  /* 0x0000000b180b7211 */ /* 0x000fc800078e18ff */
[----:B------:R-:W-:Y:S02]  /*0f30*/  ISETP.GT.U32.AND P3, PT, R11, 0x3e, PT ;  /* 0x0000003e0b00780c */ /* 0x000fe40003f64070 */
[----:B------:R-:W-:-:S04]  /*0f40*/  IADD3 R11, PT, PT, R7, 0x9, RZ ;  /* 0x00000009070b7810 */ /* 0x000fc80007ffe0ff */
[----:B------:R-:W-:-:S05]  /*0f50*/  LOP3.LUT R11, R11, 0xffff, RZ, 0xc0, !PT ;  /* 0x0000ffff0b0b7812 */ /* 0x000fca00078ec0ff */
[----:B------:R-:W-:-:S05]  /*0f60*/  IMAD R11, R11, 0xe39, RZ ;  /* 0x00000e390b0b7824 */ /* 0x000fca00078e02ff */
[----:B------:R-:W-:-:S04]  /*0f70*/  LEA.HI R11, R11, R24, RZ, 0xe ;  /* 0x000000180b0b7211 */ /* 0x000fc800078f70ff */
[----:B------:R-:W-:-:S13]  /*0f80*/  ISETP.GT.U32.OR P3, PT, R11, 0x7, P3 ;  /* 0x000000070b00780c */ /* 0x000fda0001f64470 */
[----:B---3--:R-:W-:Y:S05]  /*0f90*/  @P3 BRA `(.L_x_17) ;  /* 0x0000000000243947 */ /* 0x008fea0003800000 */
[----:B------:R-:W-:Y:S01]  /*0fa0*/  IMAD R9, R9, 0x5556, RZ ;  /* 0x0000555609097824 */ /* 0x000fe200078e02ff */
[----:B------:R-:W-:-:S04]  /*0fb0*/  ISETP.GT.U32.AND P4, PT, R5, 0x236, PT ;  /* 0x000002360500780c */ /* 0x000fc80003f84070 */
[----:B------:R-:W-:Y:S02]  /*0fc0*/  SHF.R.U32.HI R9, RZ, 0x10, R9 ;  /* 0x00000010ff097819 */ /* 0x000fe40000011609 */
[----:B------:R-:W-:-:S03]  /*0fd0*/  ISETP.GT.U32.OR P4, PT, R0, 0x5, P4 ;  /* 0x000000050000780c */ /* 0x000fc60002784470 */
[----:B------:R-:W-:-:S05]  /*0fe0*/  IMAD R9, R24, 0x18, R9 ;  /* 0x0000001818097824 */ /* 0x000fca00078e0209 */
[----:B------:R-:W-:-:S13]  /*0ff0*/  ISETP.GT.U32.OR P4, PT, R9, 0xbc, P4 ;  /* 0x000000bc0900780c */ /* 0x000fda0002784470 */
[----:B------:R-:W-:Y:S05]  /*1000*/  @P4 BRA `(.L_x_17) ;  /* 0x0000000000084947 */ /* 0x000fea0003800000 */
[----:B------:R-:W2:Y:S04]  /*1010*/  LDG.E.CONSTANT R6, desc[UR4][R34.64+0x24] ;  /* 0x0000240422067981 */ /* 0x000ea8000c1e9900 */
[----:B--2---:R0:W-:Y:S02]  /*1020*/  STS [R19+0x24], R6 ;  /* 0x0000240613007388 */ /* 0x0041e40000000800 */
.L_x_17:
[----:B------:R-:W-:Y:S05]  /*1030*/  BSYNC.RECONVERGENT B0 ;  /* 0x0000000000007941 */ /* 0x000fea0003800200 */
.L_x_16:
[C---:B------:R-:W-:Y:S01]  /*1040*/  IMAD R7, R16.reuse, 0x1c72, RZ ;  /* 0x00001c7210077824 */ /* 0x040fe200078e02ff */
[----:B------:R-:W-:Y:S01]  /*1050*/  BSSY.RECONVERGENT B0, `(.L_x_18) ;  /* 0x0000011000007945 */ /* 0x000fe20003800200 */
[----:B------:R-:W-:-:S03]  /*1060*/  IMAD R9, R16, 0xe39, RZ ;  /* 0x00000e3910097824 */ /* 0x000fc600078e02ff */
[----:B------:R-:W-:Y:S02]  /*1070*/  SHF.R.U32.HI R7, RZ, 0x10, R7 ;  /* 0x00000010ff077819 */ /* 0x000fe40000011607 */
[----:B0-----:R-:W-:Y:S02]  /*1080*/  LEA.HI R6, R9, R24, RZ, 0xe ;  /* 0x0000001809067211 */ /* 0x001fe400078f70ff */
[----:B------:R-:W-:-:S04]  /*1090*/  LEA R7, R24, R7, 0x3 ;  /* 0x0000000718077211 */ /* 0x000fc800078e18ff */
[----:B------:R-:W-:-:S04]  /*10a0*/  ISETP.GT.U32.AND P4, PT, R7, 0x3f, PT ;  /* 0x0000003f0700780c */ /* 0x000fc80003f84070 */
        /* <DEDUP_REMOVED lines=11> */
.L_x_19:
[----:B------:R-:W-:Y:S05]  /*1160*/  BSYNC.RECONVERGENT B0 ;  /* 0x0000000000007941 */ /* 0x000fea0003800200 */
.L_x_18:
[----:B------:R-:W-:Y:S01]  /*1170*/  STS [R19+0x4], R8 ;  /* 0x0000040813007388 */ /* 0x000fe20000000800 */
[----:B------:R-:W-:Y:S01]  /*1180*/  LEA R25, R0, R25, 0x2 ;  /* 0x0000001900197211 */ /* 0x000fe200078e10ff */
[----:B------:R-:W-:Y:S01]  /*1190*/  IMAD R26, R24, 0x120, R4 ;  /* 0x00000120181a7824 */ /* 0x000fe200078e0204 */
[----:B------:R-:W-:Y:S01]  /*11a0*/  ISETP.NE.AND P5, PT, R32, RZ, PT ;  /* 0x000000ff2000720c */ /* 0x000fe20003fa5270 */
[----:B------:R-:W-:Y:S01]  /*11b0*/  STS [R19+0x8], R10 ;  /* 0x0000080a13007388 */ /* 0x000fe20000000800 */
[----:B------:R-:W-:Y:S03]  /*11c0*/  BSSY.RECONVERGENT B0, `(.L_x_20) ;  /* 0x00000c2000007945 */ /* 0x000fe60003800200 */
[----:B------:R-:W-:Y:S04]  /*11d0*/  STS [R19+0xc], R36 ;  /* 0x00000c2413007388 */ /* 0x000fe80000000800 */
[----:B------:R-:W-:Y:S04]  /*11e0*/  STS [R19+0x10], R12 ;  /* 0x0000100c13007388 */ /* 0x000fe80000000800 */
[----:B------:R-:W-:Y:S01]  /*11f0*/  STS [R19+0x14], R14 ;  /* 0x0000140e13007388 */ /* 0x000fe20000000800 */
[----:B------:R-:W-:Y:S06]  /*1200*/  BAR.SYNC.DEFER_BLOCKING 0x0 ;  /* 0x0000000000007b1d */ /* 0x000fec0000010000 */
[----:B------:R-:W-:Y:S04]  /*1210*/  LDS R9, [R25] ;  /* 0x0000000019097984 */ /* 0x000fe80000000800 */
[----:B0-----:R-:W0:Y:S04]  /*1220*/  LDS.128 R4, [R26] ;  /* 0x000000001a047984 */ /* 0x001e280000000c00 */
[----:B------:R-:W1:Y:S04]  /*1230*/  LDS R11, [R25+0x24] ;  /* 0x00002400190b7984 */ /* 0x000e680000000800 */
[----:B------:R-:W-:Y:S01]  /*1240*/  LDS R13, [R25+0x48] ;  /* 0x00004800190d7984 */ /* 0x000fe20000000800 */
[----:B0-----:R-:W-:-:S04]  /*1250*/  FFMA R4, R9, R4, RZ ;  /* 0x0000000409047223 */ /* 0x001fc800000000ff */
[----:B-1----:R-:W-:Y:S02]  /*1260*/  FFMA R4, R11, R7, R4 ;  /* 0x000000070b047223 */ /* 0x002fe40000000004 */
[----:B------:R-:W0:Y:S04]  /*1270*/  LDS.128 R8, [R26+0x10] ;  /* 0x000010001a087984 */ /* 0x000e280000000c00 */
[----:B------:R-:W1:Y:S01]  /*1280*/  LDS R7, [R25+0x4] ;  /* 0x0000040019077984 */ /* 0x000e620000000800 */
[----:B0-----:R-:W-:-:S03]  /*1290*/  FFMA R4, R13, R10, R4 ;  /* 0x0000000a0d047223 */ /* 0x001fc60000000004 */
[----:B------:R-:W0:Y:S01]  /*12a0*/  LDS R13, [R25+0x28] ;  /* 0x00002800190d7984 */ /* 0x000e220000000800 */
[----:B-1----:R-:W-:-:S03]  /*12b0*/  FFMA R10, R7, R5, R4 ;  /* 0x00000005070a7223 */ /* 0x002fc60000000004 */
[----:B------:R-:W1:Y:S04]  /*12c0*/  LDS R4, [R25+0x4c] ;  /* 0x00004c0019047984 */ /* 0x000e680000000800 */
[----:B------:R-:W-:Y:S04]  /*12d0*/  LDS R5, [R25+0x50] ;  /* 0x0000500019057984 */ /* 0x000fe80000000800 */
[----:B------:R-:W-:Y:S01]  /*12e0*/  LDS R7, [R25+0x6c] ;  /* 0x00006c0019077984 */ /* 0x000fe20000000800 */
[----:B0-----:R-:W-:-:S03]  /*12f0*/  FFMA R13, R13, R8, R10 ;  /* 0x000000080d0d7223 */ /* 0x001fc6000000000a */
[----:B------:R-:W0:Y:S01]  /*1300*/  LDS R8, [R25+0x8] ;  /* 0x0000080019087984 */ /* 0x000e220000000800 */
[----:B-1----:R-:W-:-:S03]  /*1310*/  FFMA R11, R4, R11, R13 ;  /* 0x0000000b040b7223 */ /* 0x002fc6000000000d */
[----:B------:R-:W1:Y:S04]  /*1320*/  LDS R10, [R25+0x2c] ;  /* 0x00002c00190a7984 */ /* 0x000e680000000800 */
[----:B------:R-:W-:Y:S01]  /*1330*/  LDS.128 R12, [R26+0x30] ;  /* 0x000030001a0c7984 */ /* 0x000fe20000000c00 */
[----:B0-----:R-:W-:-:S03]  /*1340*/  FFMA R11, R8, R6, R11 ;  /* 0x00000006080b7223 */ /* 0x001fc6000000000b */
[----:B------:R-:W-:Y:S01]  /*1350*/  LDS R6, [R25+0x94] ;  /* 0x0000940019067984 */ /* 0x000fe20000000800 */
[----:B-1----:R-:W-:-:S03]  /*1360*/  FFMA R4, R10, R9, R11 ;  /* 0x000000090a047223 */ /* 0x002fc6000000000b */
[----:B------:R-:W0:Y:S02]  /*1370*/  LDS.128 R8, [R26+0x20] ;  /* 0x000020001a087984 */ /* 0x000e240000000c00 */
[----:B0-----:R-:W-:Y:S02]  /*1380*/  FFMA R4, R5, R8, R4 ;  /* 0x0000000805047223 */ /* 0x001fe40000000004 */
[----:B------:R-:W0:Y:S02]  /*1390*/  LDS R5, [R25+0x90] ;  /* 0x0000900019057984 */ /* 0x000e240000000800 */
[----:B------:R-:W-:Y:S02]  /*13a0*/  FFMA R4, R7, R9, R4 ;  /* 0x0000000907047223 */ /* 0x000fe40000000004 */
[----:B------:R-:W-:Y:S02]  /*13b0*/  LDS R9, [R25+0xb8] ;  /* 0x0000b80019097984 */ /* 0x000fe40000000800 */
[----:B0-----:R-:W-:-:S02]  /*13c0*/  FFMA R5, R5, R12, R4 ;  /* 0x0000000c05057223 */ /* 0x001fc40000000004 */
[----:B------:R-:W0:Y:S02]  /*13d0*/  LDS R4, [R25+0xb4] ;  /* 0x0000b40019047984 */ /* 0x000e240000000800 */
[----:B0-----:R-:W-:Y:S02]  /*13e0*/  FFMA R5, R4, R15, R5 ;  /* 0x0000000f04057223 */ /* 0x001fe40000000005 */
[----:B------:R-:W0:Y:S02]  /*13f0*/  LDS R4, [R25+0x70] ;  /* 0x0000700019047984 */ /* 0x000e240000000800 */
[----:B0-----:R-:W-:Y:S02]  /*1400*/  FFMA R5, R4, R10, R5 ;  /* 0x0000000a04057223 */ /* 0x001fe40000000005 */
[----:B------:R-:W-:Y:S02]  /*1410*/  LDS R10, [R25+0xd8] ;  /* 0x0000d800190a7984 */ /* 0x000fe40000000800 */
[----:B------:R-:W-:-:S02]  /*1420*/  FFMA R8, R6, R13, R5 ;  /* 0x0000000d06087223 */ /* 0x000fc40000000005 */
[----:B------:R-:W0:Y:S02]  /*1430*/  LDS.128 R4, [R26+0x40] ;  /* 0x000040001a047984 */ /* 0x000e240000000c00 */
[----:B0-----:R-:W-:Y:S02]  /*1440*/  FFMA R4, R9, R4, R8 ;  /* 0x0000000409047223 */ /* 0x001fe40000000008 */
[----:B------:R-:W0:Y:S02]  /*1450*/  LDS R9, [R25+0x74] ;  /* 0x0000740019097984 */ /* 0x000e240000000800 */
[----:B0-----:R-:W-:Y:S02]  /*1460*/  FFMA R8, R9, R11, R4 ;  /* 0x0000000b09087223 */ /* 0x001fe40000000004 */
[----:B------:R-:W0:Y:S04]  /*1470*/  LDS R9, [R25+0x98] ;  /* 0x0000980019097984 */ /* 0x000e280000000800 */
[----:B------:R-:W1:Y:S01]  /*1480*/  LDS R4, [R25+0xbc] ;  /* 0x0000bc0019047984 */ /* 0x000e620000000800 */
[----:B0-----:R-:W-:-:S03]  /*1490*/  FFMA R9, R9, R14, R8 ;  /* 0x0000000e09097223 */ /* 0x001fc60000000008 */
[----:B------:R-:W-:Y:S01]  /*14a0*/  LDS.128 R12, [R26+0x60] ;  /* 0x000060001a0c7984 */ /* 0x000fe20000000c00 */
[----:B-1----:R-:W-:-:S03]  /*14b0*/  FFMA R5, R4, R5, R9 ;  /* 0x0000000504057223 */ /* 0x002fc60000000009 */
[----:B------:R-:W-:Y:S01]  /*14c0*/  LDS R4, [R25+0xfc] ;  /* 0x0000fc0019047984 */ /* 0x000fe20000000800 */
[----:B------:R-:W-:-:S03]  /*14d0*/  FFMA R5, R10, R6, R5 ;  /* 0x000000060a057223 */ /* 0x000fc60000000005 */
[----:B------:R-:W0:Y:S04]  /*14e0*/  LDS.128 R8, [R26+0x50] ;  /* 0x000050001a087984 */ /* 0x000e280000000c00 */
[----:B------:R-:W-:Y:S01]  /*14f0*/  LDS R6, [R25+0x104] ;  /* 0x0001040019067984 */ /* 0x000fe20000000800 */
[----:B0-----:R-:W-:-:S03]  /*1500*/  FFMA R4, R4, R9, R5 ;  /* 0x0000000904047223 */ /* 0x001fc60000000005 */
[----:B------:R-:W0:Y:S04]  /*1510*/  LDS R5, [R25+0x120] ;  /* 0x0001200019057984 */ /* 0x000e280000000800 */
[----:B------:R-:W-:Y:S01]  /*1520*/  LDS R9, [R25+0x144] ;  /* 0x0001440019097984 */ /* 0x000fe20000000800 */
[----:B0-----:R-:W-:-:S03]  /*1530*/  FFMA R4, R5, R12, R4 ;  /* 0x0000000c05047223 */ /* 0x001fc60000000004 */
[----:B------:R-:W0:Y:S02]  /*1540*/  LDS R5, [R25+0xdc] ;  /* 0x0000dc0019057984 */ /* 0x000e240000000800 */
[----:B0-----:R-:W-:Y:S02]  /*1550*/  FFMA R4, R5, R7, R4 ;  /* 0x0000000705047223 */ /* 0x001fe40000000004 */
[----:B------:R-:W0:Y:S04]  /*1560*/  LDS R5, [R25+0x100] ;  /* 0x0001000019057984 */ /* 0x000e280000000800 */
[----:B------:R-:W-:Y:S01]  /*1570*/  LDS R7, [R25+0x128] ;  /* 0x0001280019077984 */ /* 0x000fe20000000800 */
[----:B0-----:R-:W-:-:S03]  /*1580*/  FFMA R5, R5, R10, R4 ;  /* 0x0000000a05057223 */ /* 0x001fc60000000004 */
[----:B------:R-:W0:Y:S02]  /*1590*/  LDS R4, [R25+0x124] ;  /* 0x0001240019047984 */ /* 0x000e240000000800 */
[----:B0-----:R-:W-:Y:S02]  /*15a0*/  FFMA R5, R4, R13, R5 ;  /* 0x0000000d04057223 */ /* 0x001fe40000000005 */
[----:B------:R-:W0:Y:S02]  /*15b0*/  LDS R4, [R25+0xe0] ;  /* 0x0000e00019047984 */ /* 0x000e240000000800 */
[----:B0-----:R-:W-:-:S04]  /*15c0*/  FFMA R5, R4, R8, R5 ;  /* 0x0000000804057223 */ /* 0x001fc80000000005 */
[----:B------:R-:W-:Y:S02]  /*15d0*/  FFMA R6, R6, R11, R5 ;  /* 0x0000000b06067223 */ /* 0x000fe40000000005 */
[----:B------:R-:W-:Y:S02]  /*15e0*/  LDS R11, [R25+0x168] ;  /* 0x00016800190b7984 */ /* 0x000fe40000000800 */
[----:B------:R-:W-:Y:S02]  /*15f0*/  FFMA R14, R7, R14, R6 ;  /* 0x0000000e070e7223 */ /* 0x000fe40000000006 */
[----:B------:R-:W0:Y:S02]  /*1600*/  LDS.128 R4, [R26+0x70] ;  /* 0x000070001a047984 */ /* 0x000e240000000c00 */
[----:B------:R-:W-:-:S04]  /*1610*/  FFMA R14, R9, R15, R14 ;  /* 0x0000000f090e7223 */ /* 0x000fc8000000000e */
[----:B0-----:R-:W-:Y:S02]  /*1620*/  FFMA R13, R11, R6, R14 ;  /* 0x000000060b0d7223 */ /* 0x001fe4000000000e */
[----:B------:R-:W-:Y:S04]  /*1630*/  LDS R6, [R25+0x18c] ;  /* 0x00018c0019067984 */ /* 0x000fe80000000800 */
[----:B------:R-:W0:Y:S02]  /*1640*/  LDS.128 R8, [R26+0x80] ;  /* 0x000080001a087984 */ /* 0x000e240000000c00 */
[----:B0-----:R-:W-:Y:S02]  /*1650*/  FFMA R9, R6, R9, R13 ;  /* 0x0000000906097223 */ /* 0x001fe4000000000d */
[----:B------:R-:W0:Y:S02]  /*1660*/  LDS R6, [R25+0x148] ;  /* 0x0001480019067984 */ /* 0x000e240000000800 */
[----:B0-----:R-:W-:-:S02]  /*1670*/  FFMA R13, R6, R4, R9 ;  /* 0x00000004060d7223 */ /* 0x001fc40000000009 */
[----:B------:R-:W0:Y:S04]  /*1680*/  LDS R4, [R25+0x16c] ;  /* 0x00016c0019047984 */ /* 0x000e280000000800 */
[----:B------:R-:W1:Y:S04]  /*1690*/  LDS R9, [R25+0x190] ;  /* 0x0001900019097984 */ /* 0x000e680000000800 */
[----:B------:R-:W-:Y:S01]  /*16a0*/  LDS R6, [R25+0x194] ;  /* 0x0001940019067984 */ /* 0x000fe20000000800 */
[----:B0-----:R-:W-:-:S03]  /*16b0*/  FFMA R4, R4, R7, R13 ;  /* 0x0000000704047223 */ /* 0x001fc6000000000d */
[----:B------:R-:W0:Y:S01]  /*16c0*/  LDS R7, [R25+0x14c] ;  /* 0x00014c0019077984 */ /* 0x000e220000000800 */
[----:B-1----:R-:W-:-:S03]  /*16d0*/  FFMA R4, R9, R10, R4 ;  /* 0x0000000a09047223 */ /* 0x002fc60000000004 */
[----:B------:R-:W1:Y:S04]  /*16e0*/  LDS R9, [R25+0x170] ;  /* 0x0001700019097984 */ /* 0x000e680000000800 */
[----:B------:R-:W-:Y:S04]  /*16f0*/  LDS R10, [R25+0x1d4] ;  /* 0x0001d400190a7984 */ /* 0x000fe80000000800 */
[----:B------:R-:W-:Y:S01]  /*1700*/  LDS R13, [R25+0x1f8] ;  /* 0x0001f800190d7984 */ /* 0x000fe20000000800 */
[----:B0-----:R-:W-:-:S04]  /*1710*/  FFMA R4, R7, R5, R4 ;  /* 0x0000000507047223 */ /* 0x001fc80000000004 */
[----:B-1----:R-:W-:Y:S02]  /*1720*/  FFMA R9, R9, R8, R4 ;  /* 0x0000000809097223 */ /* 0x002fe40000000004 */
[----:B------:R-:W-:Y:S02]  /*1730*/  LDS R8, [R25+0x1b0] ;  /* 0x0001b00019087984 */ /* 0x000fe40000000800 */
[----:B------:R-:W-:Y:S02]  /*1740*/  FFMA R9, R6, R11, R9 ;  /* 0x0000000b06097223 */ /* 0x000fe40000000009 */
[----:B------:R-:W0:Y:S02]  /*1750*/  LDS.128 R4, [R26+0x90] ;  /* 0x000090001a047984 */ /* 0x000e240000000c00 */
[----:B0-----:R-:W-:-:S04]  /*1760*/  FFMA R9, R8, R4, R9 ;  /* 0x0000000408097223 */ /* 0x001fc80000000009 */
[----:B------:R-:W-:Y:S02]  /*1770*/  FFMA R4, R10, R7, R9 ;  /* 0x000000070a047223 */ /* 0x000fe40000000009 */
        /* <DEDUP_REMOVED lines=71> */
[----:B------:R-:W1:Y:S01]  /*1bf0*/  LDS R9, [R25+0x320] ;  /* 0x0003200019097984 */ /* 0x000e620000000800 */
[----:B0-----:R-:W-:Y:S01]  /*1c00*/  FFMA R4, R7, R5, R4 ;  /* 0x0000000507047223 */ /* 0x001fe20000000004 */
[----:B------:R-:W-:-:S03]  /*1c10*/  HFMA2 R5, -RZ, RZ, 0, 0 ;  /* 0x00000000ff057431 */ /* 0x000fc600000001ff */
[----:B-1----:R-:W-:-:S04]  /*1c20*/  FFMA R9, R9, R8, R4 ;  /* 0x0000000809097223 */ /* 0x002fc80000000004 */
[----:B------:R-:W-:Y:S01]  /*1c30*/  FFMA R11, R6, R11, R9 ;  /* 0x0000000b060b7223 */ /* 0x000fe20000000009 */
[----:B------:R-:W-:Y:S06]  /*1c40*/  BAR.SYNC.DEFER_BLOCKING 0x0 ;  /* 0x0000000000007b1d */ /* 0x000fec0000010000 */
[----:B------:R-:W-:Y:S05]  /*1c50*/  @!P5 BRA `(.L_x_21) ;  /* 0x000000000060d947 */ /* 0x000fea0003800000 */
[----:B------:R-:W-:-:S04]  /*1c60*/  SHF.L.U32 R7, R0, 0x2, RZ ;  /* 0x0000000200077819 */ /* 0x000fc800000006ff */
[----:B------:R-:W-:-:S05]  /*1c70*/  LOP3.LUT R4, R7, 0xffff, RZ, 0xc0, !PT ;  /* 0x0000ffff07047812 */ /* 0x000fca00078ec0ff */
[----:B------:R-:W-:Y:S02]  /*1c80*/  IMAD R6, R4, 0x1c72, RZ ;  /* 0x00001c7204067824 */ /* 0x000fe400078e02ff */
[----:B------:R-:W0:Y:S03]  /*1c90*/  S2R R4, SR_CTAID.X ;  /* 0x0000000000047919 */ /* 0x000e260000002500 */
[----:B------:R-:W-:-:S04]  /*1ca0*/  SHF.R.U32.HI R6, RZ, 0x10, R6 ;  /* 0x00000010ff067819 */ /* 0x000fc80000011606 */
[----:B------:R-:W-:-:S05]  /*1cb0*/  PRMT R6, R6, 0x9910, RZ ;  /* 0x0000991006067816 */ /* 0x000fca00000000ff */
[----:B------:R-:W-:-:S05]  /*1cc0*/  IMAD R6, R6, 0x9, RZ ;  /* 0x0000000906067824 */ /* 0x000fca00078e02ff */
[----:B------:R-:W-:-:S04]  /*1cd0*/  IADD3 R6, PT, PT, RZ, -R6, RZ ;  /* 0x80000006ff067210 */ /* 0x000fc80007ffe0ff */
[----:B------:R-:W-:-:S04]  /*1ce0*/  PRMT R6, R6, 0x7710, RZ ;  /* 0x0000771006067816 */ /* 0x000fc800000000ff */
[----:B------:R-:W-:-:S04]  /*1cf0*/  IADD3 R6, PT, PT, R7, R6, RZ ;  /* 0x0000000607067210 */ /* 0x000fc80007ffe0ff */
[----:B------:R-:W-:Y:S02]  /*1d00*/  LOP3.LUT R6, R6, 0xffff, RZ, 0xc0, !PT ;  /* 0x0000ffff06067812 */ /* 0x000fe400078ec0ff */
[----:B0-----:R-:W-:-:S04]  /*1d10*/  LEA R7, R4, -R4, 0x3 ;  /* 0x8000000404077211 */ /* 0x001fc800078e18ff */
[CC--:B------:R-:W-:Y:S02]  /*1d20*/  IADD3 R4, PT, PT, R7.reuse, R6.reuse, RZ ;  /* 0x0000000607047210 */ /* 0x0c0fe40007ffe0ff */
[----:B------:R-:W-:-:S04]  /*1d30*/  LOP3.LUT P5, RZ, R7, R6, RZ, 0xfc, !PT ;  /* 0x0000000607ff7212 */ /* 0x000fc800078afcff */
        /* <DEDUP_REMOVED lines=10> */
.L_x_21:
[----:B------:R-:W-:Y:S05]  /*1de0*/  BSYNC.RECONVERGENT B0 ;  /* 0x0000000000007941 */ /* 0x000fea0003800200 */
.L_x_20:
[----:B-----5:R1:W-:Y:S01]  /*1df0*/  STS [R28], R5 ;  /* 0x000000051c007388 */ /* 0x0203e20000000800 */
[----:B------:R-:W-:Y:S01]  /*1e00*/  ISETP.NE.AND P5, PT, R31, RZ, PT ;  /* 0x000000ff1f00720c */ /* 0x000fe20003fa5270 */
[----:B------:R-:W-:Y:S01]  /*1e10*/  BSSY.RECONVERGENT B0, `(.L_x_22) ;  /* 0x000001c000007945 */ /* 0x000fe20003800200 */
[----:B------:R-:W-:-:S11]  /*1e20*/  MOV R7, RZ ;  /* 0x000000ff00077202 */ /* 0x000fd60000000f00 */
[----:B-1----:R-:W-:Y:S05]  /*1e30*/  @!P5 BRA `(.L_x_23) ;  /* 0x000000000064d947 */ /* 0x002fea0003800000 */
[----:B0-----:R-:W-:-:S04]  /*1e40*/  SHF.L.U32 R4, R0, 0x2, RZ ;  /* 0x0000000200047819 */ /* 0x001fc800000006ff */
[----:B------:R-:W-:-:S04]  /*1e50*/  IADD3 R6, PT, PT, R4, 0x1, RZ ;  /* 0x0000000104067810 */ /* 0x000fc80007ffe0ff */
        /* <DEDUP_REMOVED lines=9> */
[----:B------:R-:W-:Y:S01]  /*1ef0*/  LOP3.LUT R6, R6, 0xffff, RZ, 0xc0, !PT ;  /* 0x0000ffff06067812 */ /* 0x000fe200078ec0ff */
[----:B0-----:R-:W-:-:S05]  /*1f00*/  IMAD R5, R4, 0x7, RZ ;  /* 0x0000000704057824 */ /* 0x001fca00078e02ff */
        /* <DEDUP_REMOVED lines=12> */
.L_x_23:
[----:B------:R-:W-:Y:S05]  /*1fd0*/  BSYNC.RECONVERGENT B0 ;  /* 0x0000000000007941 */ /* 0x000fea0003800200 */
.L_x_22:
[----:B-----5:R2:W-:Y:S01]  /*1fe0*/  STS [R28+0x4], R7 ;  /* 0x000004071c007388 */ /* 0x0205e20000000800 */
[----:B------:R-:W-:Y:S01]  /*1ff0*/  ISETP.NE.AND P5, PT, R30, RZ, PT ;  /* 0x000000ff1e00720c */ /* 0x000fe20003fa5270 */
[----:B------:R-:W-:Y:S01]  /*2000*/  BSSY.RECONVERGENT B0, `(.L_x_24) ;  /* 0x0000017000007945 */ /* 0x000fe20003800200 */
[----:B-1----:R-:W-:-:S11]  /*2010*/  HFMA2 R5, -RZ, RZ, 0, 0 ;  /* 0x00000000ff057431 */ /* 0x002fd600000001ff */
        /* <DEDUP_REMOVED lines=21> */
.L_x_25:
[----:B------:R-:W-:Y:S05]  /*2170*/  BSYNC.RECONVERGENT B0 ;  /* 0x0000000000007941 */ /* 0x000fea0003800200 */
.L_x_24:
[----:B-----5:R2:W-:Y:S01]  /*2180*/  STS [R28+0x8], R5 ;  /* 0x000008051c007388 */ /* 0x0205e20000000800 */
[----:B------:R-:W-:Y:S01]  /*2190*/  ISETP.GT.U32.AND P5, PT, R20, 0x7, PT ;  /* 0x000000071400780c */ /* 0x000fe20003fa4070 */
[----:B------:R-:W-:-:S12]  /*21a0*/  BSSY.RECONVERGENT B0, `(.L_x_26) ;  /* 0x000002d000007945 */ /* 0x000fd80003800200 */
[----:B--2---:R-:W-:Y:S05]  /*21b0*/  @P5 BRA `(.L_x_27) ;  /* 0x0000000000ac5947 */ /* 0x004fea0003800000 */
[----:B------:R-:W-:-:S04]  /*21c0*/  SHF.L.U32 R7, R0, 0x2, RZ ;  /* 0x0000000200077819 */ /* 0x000fc800000006ff */
[----:B------:R-:W-:-:S04]  /*21d0*/  IADD3 R5, PT, PT, R7, 0x3, RZ ;  /* 0x0000000307057810 */ /* 0x000fc80007ffe0ff */
[----:B01----:R-:W-:-:S05]  /*21e0*/  LOP3.LUT R4, R5, 0xffff, RZ, 0xc0, !PT ;  /* 0x0000ffff05047812 */ /* 0x003fca00078ec0ff */
[----:B------:R-:W-:-:S05]  /*21f0*/  IMAD R6, R4, 0x1c72, RZ ;  /* 0x00001c7204067824 */ /* 0x000fca00078e02ff */
[----:B------:R-:W-:-:S05]  /*2200*/  SHF.R.U32.HI R9, RZ, 0x10, R6 ;  /* 0x00000010ff097819 */ /* 0x000fca0000011606 */
[----:B------:R-:W-:-:S05]  /*2210*/  IMAD R6, R24, 0x3, R9 ;  /* 0x0000000318067824 */ /* 0x000fca00078e0209 */
[----:B------:R-:W-:-:S13]  /*2220*/  ISETP.GT.U32.AND P5, PT, R6, 0x17, PT ;  /* 0x000000170600780c */ /* 0x000fda0003fa4070 */
[----:B------:R-:W-:Y:S05]  /*2230*/  @P5 BRA `(.L_x_27) ;  /* 0x00000000008c5947 */ /* 0x000fea0003800000 */
[----:B------:R-:W-:-:S05]  /*2240*/  IMAD R7, R24, 0x1b, R7 ;  /* 0x0000001b18077824 */ /* 0x000fca00078e0207 */
[----:B------:R-:W-:-:S04]  /*2250*/  ISETP.GT.U32.AND P5, PT, R7, 0xd4, PT ;  /* 0x000000d40700780c */ /* 0x000fc80003fa4070 */
[----:B------:R-:W-:-:S13]  /*2260*/  ISETP.GT.U32.OR P5, PT, R0, 0x5, P5 ;  /* 0x000000050000780c */ /* 0x000fda0002fa4470 */
[----:B------:R-:W-:Y:S05]  /*2270*/  @P5 BRA `(.L_x_27) ;  /* 0x00000000007c5947 */ /* 0x000fea0003800000 */
[----:B------:R-:W-:Y:S01]  /*2280*/  IADD3 R6, PT, PT, R9, R2, RZ ;  /* 0x0000000209067210 */ /* 0x000fe20007ffe0ff */
[----:B------:R-:W-:Y:S01]  /*2290*/  BSSY.RECONVERGENT B1, `(.L_x_28) ;  /* 0x000001c000017945 */ /* 0x000fe20003800200 */
[----:B------:R-:W-:Y:S02]  /*22a0*/  LOP3.LUT P5, RZ, R2, R9, RZ, 0xfc, !PT ;  /* 0x0000000902ff7212 */ /* 0x000fe400078afcff */
[----:B------:R-:W-:Y:S02]  /*22b0*/  MOV R7, RZ ;  /* 0x000000ff00077202 */ /* 0x000fe40000000f00 */
[----:B------:R-:W-:-:S13]  /*22c0*/  ISETP.GT.U32.OR P5, PT, R6, 0xe, !P5 ;  /* 0x0000000e0600780c */ /* 0x000fda0006fa4470 */
[----:B------:R-:W-:Y:S05]  /*22d0*/  @P5 BRA `(.L_x_29) ;  /* 0x00000000005c5947 */ /* 0x000fea0003800000 */
        /* <DEDUP_REMOVED lines=12> */
[----:B------:R-:W-:Y:S01]  /*23a0*/  IMAD R4, R4, 0x1c72, RZ ;  /* 0x00001c7204047824 */ /* 0x000fe200078e02ff */
[----:B------:R-:W0:Y:S04]  /*23b0*/  LDCU.64 UR6, c[0x0][0x380] ;  /* 0x00007000ff0677ac */ /* 0x000e280008000a00 */
[----:B------:R-:W-:Y:S01]  /*23c0*/  SHF.R.U32.HI R7, RZ, 0x10, R4 ;  /* 0x00000010ff077819 */ /* 0x000fe20000011604 */
[----:B------:R-:W-:-:S03]  /*23d0*/  IMAD R4, R24, 0xc4, R5 ;  /* 0x000000c418047824 */ /* 0x000fc600078e0205 */
[----:B------:R-:W-:-:S05]  /*23e0*/  IADD3 R7, PT, PT, R7, R2, RZ ;  /* 0x0000000207077210 */ /* 0x000fca0007ffe0ff */
[----:B------:R-:W-:-:S05]  /*23f0*/  IMAD R5, R7, 0xe, RZ ;  /* 0x0000000e07057824 */ /* 0x000fca00078e02ff */
[----:B------:R-:W-:-:S04]  /*2400*/  IADD3 R5, P5, P6, R5, R4, R8 ;  /* 0x0000000405057210 */ /* 0x000fc80007ebe008 */
[----:B------:R-:W-:Y:S02]  /*2410*/  IADD3.X R6, PT, PT, RZ, RZ, RZ, P5, P6 ;  /* 0x000000ffff067210 */ /* 0x000fe40002fec4ff */
[----:B0-----:R-:W-:-:S04]  /*2420*/  LEA R4, P5, R5, UR6, 0x2 ;  /* 0x0000000605047c11 */ /* 0x001fc8000f8a10ff */
[----:B------:R-:W-:-:S05]  /*2430*/  LEA.HI.X R5, R5, UR7, R6, 0x2, P5 ;  /* 0x0000000705057c11 */ /* 0x000fca000a8f1406 */
[----:B------:R0:W5:Y:S04]  /*2440*/  LDG.E.CONSTANT R7, desc[UR4][R4.64+0x1844] ;  /* 0x0018440404077981 */ /* 0x000168000c1e9900 */
.L_x_29:
[----:B------:R-:W-:Y:S05]  /*2450*/  BSYNC.RECONVERGENT B1 ;  /* 0x0000000000017941 */ /* 0x000fea0003800200 */
.L_x_28:
[----:B-----5:R2:W-:Y:S02]  /*2460*/  STS [R28+0xc], R7 ;  /* 0x00000c071c007388 */ /* 0x0205e40000000800 */
.L_x_27:
[----:B------:R-:W-:Y:S05]  /*2470*/  BSYNC.RECONVERGENT B0 ;  /* 0x0000000000007941 */ /* 0x000fea0003800200 */
.L_x_26:
[----:B------:R-:W3:Y:S04]  /*2480*/  LDG.E.CONSTANT R6, desc[UR4][R34.64+0x120] ;  /* 0x0001200422067981 */ /* 0x000ee8000c1e9900 */
[----:B------:R4:W5:Y:S04]  /*2490*/  LDG.E.CONSTANT R8, desc[UR4][R34.64+0x124] ;  /* 0x0001240422087981 */ /* 0x000968000c1e9900 */
[----:B------:R4:W5:Y:S04]  /*24a0*/  LDG.E.CONSTANT R10, desc[UR4][R34.64+0x128] ;  /* 0x00012804220a7981 */ /* 0x000968000c1e9900 */
[----:B------:R4:W5:Y:S04]  /*24b0*/  LDG.E.CONSTANT R12, desc[UR4][R34.64+0x12c] ;  /* 0x00012c04220c7981 */ /* 0x000968000c1e9900 */
[----:B------:R4:W5:Y:S04]  /*24c0*/  LDG.E.CONSTANT R14, desc[UR4][R34.64+0x130] ;  /* 0x00013004220e7981 */ /* 0x000968000c1e9900 */
[----:B------:R4:W5:Y:S01]  /*24d0*/  LDG.E.CONSTANT R36, desc[UR4][R34.64+0x134] ;  /* 0x0001340422247981 */ /* 0x000962000c1e9900 */
[----:B0-----:R-:W-:Y:S01]  /*24e0*/  IMAD R5, R0, 0xb, RZ ;  /* 0x0000000b00057824 */ /* 0x001fe200078e02ff */
[----:B------:R-:W-:Y:S03]  /*24f0*/  BSSY.RECONVERGENT B0, `(.L_x_30) ;  /* 0x000000e000007945 */ /* 0x000fe60003800200 */
[----:B-1----:R-:W-:Y:S01]  /*2500*/  IMAD R4, R24, 0x48, R5 ;  /* 0x0000004818047824 */ /* 0x002fe200078e0205 */
[----:B------:R-:W-:Y:S01]  /*2510*/  LOP3.LUT R5, R5, 0xffff, RZ, 0xc0, !PT ;  /* 0x0000ffff05057812 */ /* 0x000fe200078ec0ff */
[----:B---3--:R4:W-:Y:S01]  /*2520*/  STS [R19], R6 ;  /* 0x0000000613007388 */ /* 0x0089e20000000800 */
[----:B------:R-:W-:Y:S05]  /*2530*/  @P0 BRA `(.L_x_31) ;  /* 0x0000000000240947 */ /* 0x000fea0003800000 */
[----:B----4-:R-:W-:Y:S01]  /*2540*/  IMAD R6, R5, 0x5556, RZ ;  /* 0x0000555605067824 */ /* 0x010fe200078e02ff */
[----:B------:R-:W-:-:S04]  /*2550*/  ISETP.GT.U32.AND P5, PT, R4, 0x239, PT ;  /* 0x000002390400780c */ /* 0x000fc80003fa4070 */
[----:B--2---:R-:W-:Y:S02]  /*2560*/  SHF.R.U32.HI R7, RZ, 0x10, R6 ;  /* 0x00000010ff077819 */ /* 0x004fe40000011606 */
[----:B------:R-:W-:-:S03]  /*2570*/  ISETP.GT.U32.OR P5, PT, R0, 0x5, P5 ;  /* 0x000000050000780c */ /* 0x000fc60002fa4470 */
[----:B------:R-:W-:-:S05]  /*2580*/  IMAD R7, R24, 0x18, R7 ;  /* 0x0000001818077824 */ /* 0x000fca00078e0207 */
[----:B------:R-:W-:-:S13]  /*2590*/  ISETP.GT.U32.OR P5, PT, R7, 0xbd, P5 ;  /* 0x000000bd0700780c */ /* 0x000fda0002fa4470 */
[----:B------:R-:W-:Y:S05]  /*25a0*/  @P5 BRA `(.L_x_31) ;  /* 0x0000000000085947 */ /* 0x000fea0003800000 */
[----:B------:R-:W2:Y:S04]  /*25b0*/  LDG.E.CONSTANT R6, desc[UR4][R34.64+0x138] ;  /* 0x0001380422067981 */ /* 0x000ea8000c1e9900 */
[----:B--2---:R0:W-:Y:S02]  /*25c0*/  STS [R19+0x18], R6 ;  /* 0x0000180613007388 */ /* 0x0041e40000000800 */
.L_x_31:
[----:B------:R-:W-:Y:S05]  /*25d0*/  BSYNC.RECONVERGENT B0 ;  /* 0x0000000000007941 */ /* 0x000fea0003800200 */
.L_x_30:
[----:B------:R-:W-:Y:S04]  /*25e0*/  BSSY.RECONVERGENT B0, `(.L_x_32) ;  /* 0x000000b000007945 */ /* 0x000fe80003800200 */
[----:B------:R-:W-:Y:S05]  /*25f0*/  @P1 BRA `(.L_x_33) ;  /* 0x0000000000241947 */ /* 0x000fea0003800000 */
[----:B0---4-:R-:W-:Y:S01]  /*2600*/  IMAD R6, R18, 0x5556, RZ ;  /* 0x0000555612067824 */ /* 0x011fe200078e02ff */
        /* <DEDUP_REMOVED lines=8> */
.L_x_33:
[----:B------:R-:W-:Y:S05]  /*2690*/  BSYNC.RECONVERGENT B0 ;  /* 0x0000000000007941 */ /* 0x000fea0003800200 */
.L_x_32:
[----:B------:R-:W-:Y:S04]  /*26a0*/  BSSY.RECONVERGENT B0, `(.L_x_34) ;  /* 0x000000b000007945 */ /* 0x000fe80003800200 */
[----:B------:R-:W-:Y:S05]  /*26b0*/  @P2 BRA `(.L_x_35) ;  /* 0x0000000000242947 */ /* 0x000fea0003800000 */
[----:B01--4-:R-:W-:Y:S01]  /*26c0*/  IMAD R6, R17, 0x5556, RZ ;  /* 0x0000555611067824 */ /* 0x013fe200078e02ff */
        /* <DEDUP_REMOVED lines=8> */
.L_x_35:
[----:B------:R-:W-:Y:S05]  /*2750*/  BSYNC.RECONVERGENT B0 ;  /* 0x0000000000007941 */ /* 0x000fea0003800200 */
.L_x_34:
        /* <DEDUP_REMOVED lines=9> */
[----:B01-34-:R-:W3:Y:S04]  /*27f0*/  LDG.E.CONSTANT R6, desc[UR4][R34.64+0x144] ;  /* 0x0001440422067981 */ /* 0x01bee8000c1e9900 */
[----:B---3--:R0:W-:Y:S02]  /*2800*/  STS [R19+0x24], R6 ;  /* 0x0000240613007388 */ /* 0x0081e40000000800 */
.L_x_37:
[----:B------:R-:W-:Y:S05]  /*2810*/  BSYNC.RECONVERGENT B0 ;  /* 0x0000000000007941 */ /* 0x000fea0003800200 */
.L_x_36:
        /* <DEDUP_REMOVED lines=11> */
.L_x_39:
[----:B------:R-:W-:Y:S05]  /*28d0*/  BSYNC.RECONVERGENT B0 ;  /* 0x0000000000007941 */ /* 0x000fea0003800200 */
.L_x_38:
[----:B-----5:R-:W-:Y:S01]  /*28e0*/  STS [R19+0x4], R8 ;  /* 0x0000040813007388 */ /* 0x020fe20000000800 */
[----:B------:R-:W-:Y:S01]  /*28f0*/  ISETP.NE.AND P5, PT, R32, RZ, PT ;  /* 0x000000ff2000720c */ /* 0x000fe20003fa5270 */
[----:B------:R-:W-:Y:S02]  /*2900*/  BSSY.RECONVERGENT B0, `(.L_x_40) ;  /* 0x00000c3000007945 */ /* 0x000fe40003800200 */
[----:B------:R-:W-:Y:S04]  /*2910*/  STS [R19+0x8], R10 ;  /* 0x0000080a13007388 */ /* 0x000fe80000000800 */
[----:B------:R-:W-:Y:S04]  /*2920*/  STS [R19+0xc], R12 ;  /* 0x00000c0c13007388 */ /* 0x000fe80000000800 */
[----:B------:R-:W-:Y:S04]  /*2930*/  STS [R19+0x10], R14 ;  /* 0x0000100e13007388 */ /* 0x000fe80000000800 */
[----:B------:R-:W-:Y:S01]  /*2940*/  STS [R19+0x14], R36 ;  /* 0x0000142413007388 */ /* 0x000fe20000000800 */
[----:B------:R-:W-:Y:S06]  /*2950*/  BAR.SYNC.DEFER_BLOCKING 0x0 ;  /* 0x0000000000007b1d */ /* 0x000fec0000010000 */
[----:B------:R-:W-:Y:S04]  /*2960*/  LDS R9, [R25] ;  /* 0x0000000019097984 */ /* 0x000fe80000000800 */
[----:B01234-:R-:W0:Y:S04]  /*2970*/  LDS.128 R4, [R26] ;  /* 0x000000001a047984 */ /* 0x01fe280000000c00 */
[----:B------:R-:W1:Y:S04]  /*2980*/  LDS R13, [R25+0x24] ;  /* 0x00002400190d7984 */ /* 0x000e680000000800 */
[----:B------:R-:W-:Y:S01]  /*2990*/  LDS R15, [R25+0x48] ;  /* 0x00004800190f7984 */ /* 0x000fe20000000800 */
[----:B0-----:R-:W-:-:S03]  /*29a0*/  FFMA R4, R9, R4, R11 ;  /* 0x0000000409047223 */ /* 0x001fc6000000000b */
[----:B------:R-:W0:Y:S01]  /*29b0*/  LDS.128 R8, [R26+0x10] ;  /* 0x000010001a087984 */ /* 0x000e220000000c00 */
[----:B-1----:R-:W-:-:S03]  /*29c0*/  FFMA R4, R13, R7, R4 ;  /* 0x000000070d047223 */ /* 0x002fc60000000004 */
[----:B------:R-:W1:Y:S04]  /*29d0*/  LDS R7, [R25+0x4] ;  /* 0x0000040019077984 */ /* 0x000e680000000800 */
[----:B------:R-:W2:Y:S01]  /*29e0*/  LDS R13, [R25+0x28] ;  /* 0x00002800190d7984 */ /* 0x000ea20000000800 */
[----:B0-----:R-:W-:-:S04]  /*29f0*/  FFMA R4, R15, R10, R4 ;  /* 0x0000000a0f047223 */ /* 0x001fc80000000004 */
[----:B-1----:R-:W-:Y:S02]  /*2a00*/  FFMA R10, R7, R5, R4 ;  /* 0x00000005070a7223 */ /* 0x002fe40000000004 */
[----:B------:R-:W0:Y:S02]  /*2a10*/  LDS R4, [R25+0x4c] ;  /* 0x00004c0019047984 */ /* 0x000e240000000800 */
[----:B--2---:R-:W-:Y:S02]  /*2a20*/  FFMA R13, R13, R8, R10 ;  /* 0x000000080d0d7223 */ /* 0x004fe4000000000a */
[----:B------:R-:W1:Y:S04]  /*2a30*/  LDS R8, [R25+0x8] ;  /* 0x0000080019087984 */ /* 0x000e680000000800 */
[----:B------:R-:W2:Y:S04]  /*2a40*/  LDS R10, [R25+0x2c] ;  /* 0x00002c00190a7984 */ /* 0x000ea80000000800 */
[----:B------:R-:W-:Y:S04]  /*2a50*/  LDS R5, [R25+0x50] ;  /* 0x0000500019057984 */ /* 0x000fe80000000800 */
[----:B------:R-:W-:Y:S01]  /*2a60*/  LDS R7, [R25+0x6c] ;  /* 0x00006c0019077984 */ /* 0x000fe20000000800 */
[----:B0-----:R-:W-:-:S03]  /*2a70*/  FFMA R11, R4, R11, R13 ;  /* 0x0000000b040b7223 */ /* 0x001fc6000000000d */
[----:B------:R-:W-:Y:S01]  /*2a80*/  LDS.128 R12, [R26+0x30] ;  /* 0x000030001a0c7984 */ /* 0x000fe20000000c00 */
[----:B-1----:R-:W-:-:S03]  /*2a90*/  FFMA R11, R8, R6, R11 ;  /* 0x00000006080b7223 */ /* 0x002fc6000000000b */
[----:B------:R-:W-:Y:S01]  /*2aa0*/  LDS R6, [R25+0x94] ;  /* 0x0000940019067984 */ /* 0x000fe20000000800 */
[----:B--2---:R-:W-:-:S03]  /*2ab0*/  FFMA R4, R10, R9, R11 ;  /* 0x000000090a047223 */ /* 0x004fc6000000000b */
        /* <DEDUP_REMOVED lines=148> */
[----:B------:R-:W-:-:S04]  /*3400*/  PRMT R6, R6, 0x9910, RZ ;  /* 0x0000991006067816 */ /* 0x000fc800000000ff */
[----:B------:R-:W-:-:S04]  /*3410*/  LEA R6, R6, R6, 0x3 ;  /* 0x0000000606067211 */ /* 0x000fc800078e18ff */
        /* <DEDUP_REMOVED lines=17> */
.L_x_41:
[----:B------:R-:W-:Y:S05]  /*3530*/  BSYNC.RECONVERGENT B0 ;  /* 0x0000000000007941 */ /* 0x000fea0003800200 */
.L_x_40:
        /* <DEDUP_REMOVED lines=30> */
.L_x_43:
[----:B------:R-:W-:Y:S05]  /*3720*/  BSYNC.RECONVERGENT B0 ;  /* 0x0000000000007941 */ /* 0x000fea0003800200 */
.L_x_42:
        /* <DEDUP_REMOVED lines=25> */
.L_x_45:
[----:B------:R-:W-:Y:S05]  /*38c0*/  BSYNC.RECONVERGENT B0 ;  /* 0x0000000000007941 */ /* 0x000fea0003800200 */
.L_x_44:
        /* <DEDUP_REMOVED lines=45> */
.L_x_49:
[----:B------:R-:W-:Y:S05]  /*3ba0*/  BSYNC.RECONVERGENT B1 ;  /* 0x0000000000017941 */ /* 0x000fea0003800200 */
.L_x_48:
[----:B-----5:R2:W-:Y:S02]  /*3bb0*/  STS [R28+0xc], R7 ;  /* 0x00000c071c007388 */ /* 0x0205e40000000800 */
.L_x_47:
[----:B------:R-:W-:Y:S05]  /*3bc0*/  BSYNC.RECONVERGENT B0 ;  /* 0x0000000000007941 */ /* 0x000fea0003800200 */
.L_x_46:
        /* <DEDUP_REMOVED lines=21> */
.L_x_51:
[----:B------:R-:W-:Y:S05]  /*3d20*/  BSYNC.RECONVERGENT B0 ;  /* 0x0000000000007941 */ /* 0x000fea0003800200 */
.L_x_50:
        /* <DEDUP_REMOVED lines=11> */
.L_x_53:
[----:B------:R-:W-:Y:S05]  /*3de0*/  BSYNC.RECONVERGENT B0 ;  /* 0x0000000000007941 */ /* 0x000fea0003800200 */
.L_x_52:
        /* <DEDUP_REMOVED lines=11> */
.L_x_55:
[----:B------:R-:W-:Y:S05]  /*3ea0*/  BSYNC.RECONVERGENT B0 ;  /* 0x0000000000007941 */ /* 0x000fea0003800200 */
.L_x_54:
        /* <DEDUP_REMOVED lines=11> */
.L_x_57:
[----:B------:R-:W-:Y:S05]  /*3f60*/  BSYNC.RECONVERGENT B0 ;  /* 0x0000000000007941 */ /* 0x000fea0003800200 */
.L_x_56:
        /* <DEDUP_REMOVED lines=11> */
.L_x_59:
[----:B------:R-:W-:Y:S05]  /*4020*/  BSYNC.RECONVERGENT B0 ;  /* 0x0000000000007941 */ /* 0x000fea0003800200 */
.L_x_58:
        /* <DEDUP_REMOVED lines=12> */
[----:B0-----:R-:W-:-:S04]  /*40f0*/  FFMA R4, R32, R4, R11 ;  /* 0x0000000420047223 */ /* 0x001fc8000000000b */
        /* <DEDUP_REMOVED lines=145> */
[----:B------:R-:W0:Y:S04]  /*4a10*/  LDS R6, [R25+0x2f8] ;  /* 0x0002f80019067984 */ /* 0x000e280000000800 */
[----:B------:R-:W-:Y:S01]  /*4a20*/  LDS R13, [R25+0x2fc] ;  /* 0x0002fc00190d7984 */ /* 0x000fe20000000800 */
[----:B0-----:R-:W-:-:S03]  /*4a30*/  FFMA R9, R6, R4, R9 ;  /* 0x0000000406097223 */ /* 0x001fc60000000009 */
[----:B------:R-:W0:Y:S04]  /*4a40*/  LDS R4, [R25+0x31c] ;  /* 0x00031c0019047984 */ /* 0x000e280000000800 */
[----:B------:R-:W-:Y:S01]  /*4a50*/  LDS R6, [R25+0x344] ;  /* 0x0003440019067984 */ /* 0x000fe20000000800 */
[----:B0-----:R-:W-:Y:S01]  /*4a60*/  FFMA R4, R4, R7, R9 ;  /* 0x0000000704047223 */ /* 0x001fe20000000009 */
[----:B------:R-:W-:Y:S02]  /*4a70*/  HFMA2 R9, -RZ, RZ, 0, 0 ;  /* 0x00000000ff097431 */ /* 0x000fe400000001ff */
[----:B------:R-:W0:Y:S02]  /*4a80*/  LDS R7, [R25+0x340] ;  /* 0x0003400019077984 */ /* 0x000e240000000800 */
[----:B0-----:R-:W-:-:S02]  /*4a90*/  FFMA R4, R7, R10, R4 ;  /* 0x0000000a07047223 */ /* 0x001fc40000000004 */
[----:B------:R0:W1:Y:S02]  /*4aa0*/  LDS R10, [R25+0x320] ;  /* 0x00032000190a7984 */ /* 0x0000640000000800 */
[----:B------:R-:W-:Y:S01]  /*4ab0*/  FFMA R7, R13, R5, R4 ;  /* 0x000000050d077223 */ /* 0x000fe20000000004 */
[----:B------:R-:W-:Y:S06]  /*4ac0*/  BAR.SYNC.DEFER_BLOCKING 0x0 ;  /* 0x0000000000007b1d */ /* 0x000fec0000010000 */
[----:B------:R-:W-:Y:S05]  /*4ad0*/  @!P5 BRA `(.L_x_61) ;  /* 0x000000000060d947 */ /* 0x000fea0003800000 */
[----:B------:R-:W-:-:S04]  /*4ae0*/  SHF.L.U32 R5, R0, 0x2, RZ ;  /* 0x0000000200057819 */ /* 0x000fc800000006ff */
[----:B------:R-:W-:-:S05]  /*4af0*/  LOP3.LUT R4, R5, 0xffff, RZ, 0xc0, !PT ;  /* 0x0000ffff05047812 */ /* 0x000fca00078ec0ff */
[----:B------:R-:W-:-:S05]  /*4b00*/  IMAD R4, R4, 0x1c72, RZ ;  /* 0x00001c7204047824 */ /* 0x000fca00078e02ff */
[----:B------:R-:W-:-:S04]  /*4b10*/  SHF.R.U32.HI R4, RZ, 0x10, R4 ;  /* 0x00000010ff047819 */ /* 0x000fc80000011604 */
[----:B------:R-:W-:-:S04]  /*4b20*/  PRMT R4, R4, 0x9910, RZ ;  /* 0x0000991004047816 */ /* 0x000fc800000000ff */
[----:B------:R-:W-:-:S04]  /*4b30*/  LEA R4, R4, R4, 0x3 ;  /* 0x0000000404047211 */ /* 0x000fc800078e18ff */
[----:B------:R-:W-:-:S04]  /*4b40*/  IADD3 R4, PT, PT, RZ, -R4, RZ ;  /* 0x80000004ff047210 */ /* 0x000fc80007ffe0ff */
[----:B------:R-:W-:-:S04]  /*4b50*/  PRMT R4, R4, 0x7710, RZ ;  /* 0x0000771004047816 */ /* 0x000fc800000000ff */
[----:B------:R-:W-:Y:S02]  /*4b60*/  IADD3 R12, PT, PT, R5, R4, RZ ;  /* 0x00000004050c7210 */ /* 0x000fe40007ffe0ff */
[----:B------:R-:W2:Y:S02]  /*4b70*/  S2R R4, SR_CTAID.X ;  /* 0x0000000000047919 */ /* 0x000ea40000002500 */
[----:B------:R-:W-:Y:S01]  /*4b80*/  LOP3.LUT R12, R12, 0xffff, RZ, 0xc0, !PT ;  /* 0x0000ffff0c0c7812 */ /* 0x000fe200078ec0ff */
[----:B--2---:R-:W-:-:S05]  /*4b90*/  IMAD R5, R4, 0x7, RZ ;  /* 0x0000000704057824 */ /* 0x004fca00078e02ff */
[CC--:B------:R-:W-:Y:S02]  /*4ba0*/  IADD3 R4, PT, PT, R5.reuse, R12.reuse, RZ ;  /* 0x0000000c05047210 */ /* 0x0c0fe40007ffe0ff */
[----:B------:R-:W-:-:S04]  /*4bb0*/  LOP3.LUT P5, RZ, R5, R12, RZ, 0xfc, !PT ;  /* 0x0000000c05ff7212 */ /* 0x000fc800078afcff */
[----:B------:R-:W-:-:S13]  /*4bc0*/  ISETP.GT.U32.OR P5, PT, R4, 0xe, !P5 ;  /* 0x0000000e0400780c */ /* 0x000fda0006fa4470 */
[----:B------:R-:W-:Y:S05]  /*4bd0*/  @P5 BRA `(.L_x_61) ;  /* 0x0000000000205947 */ /* 0x000fea0003800000 */
[----:B------:R-:W2:Y:S01]  /*4be0*/  LDCU.64 UR6, c[0x0][0x380] ;  /* 0x00007000ff0677ac */ /* 0x000ea20008000a00 */
[----:B------:R-:W-:Y:S02]  /*4bf0*/  IMAD R29, R29, 0xe, RZ ;  /* 0x0000000e1d1d7824 */ /* 0x000fe400078e02ff */
[----:B------:R-:W-:-:S05]  /*4c00*/  IMAD R5, R24, 0xc4, R5 ;  /* 0x000000c418057824 */ /* 0x000fca00078e0205 */
[----:B------:R-:W-:-:S04]  /*4c10*/  IADD3 R5, P5, P6, R29, R5, R12 ;  /* 0x000000051d057210 */ /* 0x000fc80007ebe00c */
[----:B------:R-:W-:Y:S02]  /*4c20*/  IADD3.X R12, PT, PT, RZ, RZ, RZ, P5, P6 ;  /* 0x000000ffff0c7210 */ /* 0x000fe40002fec4ff */
[----:B--2---:R-:W-:-:S04]  /*4c30*/  LEA R4, P5, R5, UR6, 0x2 ;  /* 0x0000000605047c11 */ /* 0x004fc8000f8a10ff */
[----:B------:R-:W-:-:S05]  /*4c40*/  LEA.HI.X R5, R5, UR7, R12, 0x2, P5 ;  /* 0x0000000705057c11 */ /* 0x000fca000a8f140c */
[----:B------:R2:W5:Y:S04]  /*4c50*/  LDG.E.CONSTANT R9, desc[UR4][R4.64+0x4944] ;  /* 0x0049440404097981 */ /* 0x000568000c1e9900 */
.L_x_61:
[----:B------:R-:W-:Y:S05]  /*4c60*/  BSYNC.RECONVERGENT B0 ;  /* 0x0000000000007941 */ /* 0x000fea0003800200 */
.L_x_60:
[----:B-----5:R3:W-:Y:S01]  /*4c70*/  STS [R28], R9 ;  /* 0x000000091c007388 */ /* 0x0207e20000000800 */
[----:B------:R-:W-:Y:S01]  /*4c80*/  ISETP.NE.AND P5, PT, R31, RZ, PT ;  /* 0x000000ff1f00720c */ /* 0x000fe20003fa5270 */
[----:B------:R-:W-:Y:S01]  /*4c90*/  BSSY.RECONVERGENT B0, `(.L_x_62) ;  /* 0x000001c000007945 */ /* 0x000fe20003800200 */
[----:B--2---:R-:W-:-:S11]  /*4ca0*/  MOV R5, RZ ;  /* 0x000000ff00057202 */ /* 0x004fd60000000f00 */
[----:B---3--:R-:W-:Y:S05]  /*4cb0*/  @!P5 BRA `(.L_x_63) ;  /* 0x000000000064d947 */ /* 0x008fea0003800000 */
[----:B------:R-:W-:-:S04]  /*4cc0*/  SHF.L.U32 R4, R0, 0x2, RZ ;  /* 0x0000000200047819 */ /* 0x000fc800000006ff */
[----:B------:R-:W-:-:S04]  /*4cd0*/  IADD3 R12, PT, PT, R4, 0x1, RZ ;  /* 0x00000001040c7810 */ /* 0x000fc80007ffe0ff */
[----:B------:R-:W-:-:S05]  /*4ce0*/  LOP3.LUT R4, R12, 0xffff, RZ, 0xc0, !PT ;  /* 0x0000ffff0c047812 */ /* 0x000fca00078ec0ff */
[----:B------:R-:W-:Y:S02]  /*4cf0*/  IMAD R9, R4, 0x1c72, RZ ;  /* 0x00001c7204097824 */ /* 0x000fe400078e02ff */
[----:B------:R-:W2:Y:S03]  /*4d00*/  S2R R4, SR_CTAID.X ;  /* 0x0000000000047919 */ /* 0x000ea60000002500 */
[----:B------:R-:W-:-:S04]  /*4d10*/  SHF.R.U32.HI R9, RZ, 0x10, R9 ;  /* 0x00000010ff097819 */ /* 0x000fc80000011609 */
[----:B------:R-:W-:-:S05]  /*4d20*/  PRMT R9, R9, 0x9910, RZ ;  /* 0x0000991009097816 */ /* 0x000fca00000000ff */
[----:B------:R-:W-:-:S05]  /*4d30*/  IMAD R9, R9, 0x9, RZ ;  /* 0x0000000909097824 */ /* 0x000fca00078e02ff */
[----:B------:R-:W-:-:S04]  /*4d40*/  IADD3 R9, PT, PT, RZ, -R9, RZ ;  /* 0x80000009ff097210 */ /* 0x000fc80007ffe0ff */
[----:B------:R-:W-:-:S04]  /*4d50*/  PRMT R9, R9, 0x7710, RZ ;  /* 0x0000771009097816 */ /* 0x000fc800000000ff */
[----:B------:R-:W-:-:S04]  /*4d60*/  IADD3 R12, PT, PT, R12, R9, RZ ;  /* 0x000000090c0c7210 */ /* 0x000fc80007ffe0ff */
        /* <DEDUP_REMOVED lines=12> */
[----:B------:R-:W-:-:S06]  /*4e30*/  LEA.HI.X R5, R9, UR7, R12, 0x2, P5 ;  /* 0x0000000709057c11 */ /* 0x000fcc000a8f140c */
[----:B------:R2:W5:Y:S03]  /*4e40*/  LDG.E.CONSTANT R5, desc[UR4][R4.64+0x4944] ;  /* 0x0049440404057981 */ /* 0x000566000c1e9900 */
.L_x_63:
[----:B------:R-:W-:Y:S05]  /*4e50*/  BSYNC.RECONVERGENT B0 ;  /* 0x0000000000007941 */ /* 0x000fea0003800200 */
.L_x_62:
[----:B-----5:R3:W-:Y:S01]  /*4e60*/  STS [R28+0x4], R5 ;  /* 0x000004051c007388 */ /* 0x0207e20000000800 */
[----:B------:R-:W-:Y:S01]  /*4e70*/  ISETP.NE.AND P5, PT, R30, RZ, PT ;  /* 0x000000ff1e00720c */ /* 0x000fe20003fa5270 */
[----:B------:R-:W-:Y:S01]  /*4e80*/  BSSY.RECONVERGENT B0, `(.L_x_64) ;  /* 0x0000017000007945 */ /* 0x000fe20003800200 */
[----:B------:R-:W-:-:S11]  /*4e90*/  HFMA2 R9, -RZ, RZ, 0, 0 ;  /* 0x00000000ff097431 */ /* 0x000fd600000001ff */
[----:B---3--:R-:W-:Y:S05]  /*4ea0*/  @!P5 BRA `(.L_x_65) ;  /* 0x000000000050d947 */ /* 0x008fea0003800000 */
[----:B--2---:R-:W2:Y:S01]  /*4eb0*/  S2R R4, SR_CTAID.X ;  /* 0x0000000000047919 */ /* 0x004ea20000002500 */
[----:B------:R-:W-:-:S05]  /*4ec0*/  PRMT R5, R23, 0x9910, RZ ;  /* 0x0000991017057816 */ /* 0x000fca00000000ff */
[----:B------:R-:W-:-:S05]  /*4ed0*/  IMAD R5, R5, 0x9, RZ ;  /* 0x0000000905057824 */ /* 0x000fca00078e02ff */
[----:B------:R-:W-:-:S04]  /*4ee0*/  IADD3 R5, PT, PT, RZ, -R5, RZ ;  /* 0x80000005ff057210 */ /* 0x000fc80007ffe0ff */
[----:B------:R-:W-:-:S04]  /*4ef0*/  PRMT R5, R5, 0x7710, RZ ;  /* 0x0000771005057816 */ /* 0x000fc800000000ff */
[----:B------:R-:W-:-:S04]  /*4f00*/  IADD3 R22, PT, PT, R22, R5, RZ ;  /* 0x0000000516167210 */ /* 0x000fc80007ffe0ff */
[----:B------:R-:W-:Y:S01]  /*4f10*/  LOP3.LUT R22, R22, 0xffff, RZ, 0xc0, !PT ;  /* 0x0000ffff16167812 */ /* 0x000fe200078ec0ff */
[----:B--2---:R-:W-:-:S05]  /*4f20*/  IMAD R5, R4, 0x7, RZ ;  /* 0x0000000704057824 */ /* 0x004fca00078e02ff */
[CC--:B------:R-:W-:Y:S02]  /*4f30*/  LOP3.LUT P5, RZ, R5.reuse, R22.reuse, RZ, 0xfc, !PT ;  /* 0x0000001605ff7212 */ /* 0x0c0fe400078afcff */
[----:B------:R-:W-:-:S04]  /*4f40*/  IADD3 R4, PT, PT, R5, R22, RZ ;  /* 0x0000001605047210 */ /* 0x000fc80007ffe0ff */
        /* <DEDUP_REMOVED lines=10> */
.L_x_65:
[----:B------:R-:W-:Y:S05]  /*4ff0*/  BSYNC.RECONVERGENT B0 ;  /* 0x0000000000007941 */ /* 0x000fea0003800200 */
.L_x_64:
[----:B-----5:R4:W-:Y:S01]  /*5000*/  STS [R28+0x8], R9 ;  /* 0x000008091c007388 */ /* 0x0209e20000000800 */
[----:B------:R-:W-:Y:S01]  /*5010*/  ISETP.GT.U32.AND P5, PT, R20, 0x7, PT ;  /* 0x000000071400780c */ /* 0x000fe20003fa4070 */
[----:B-1-3--:R-:W-:Y:S01]  /*5020*/  FFMA R5, R10, R8, R7 ;  /* 0x000000080a057223 */ /* 0x00afe20000000007 */
[----:B------:R-:W-:Y:S03]  /*5030*/  BSSY.RECONVERGENT B0, `(.L_x_66) ;  /* 0x000002b000007945 */ /* 0x000fe60003800200 */
[----:B------:R-:W-:-:S08]  /*5040*/  FFMA R5, R6, R11, R5 ;  /* 0x0000000b06057223 */ /* 0x000fd00000000005 */
[----:B----4-:R-:W-:Y:S05]  /*5050*/  @P5 BRA `(.L_x_67) ;  /* 0x0000000000a05947 */ /* 0x010fea0003800000 */
[----:B------:R-:W-:-:S04]  /*5060*/  SHF.L.U32 R7, R0, 0x2, RZ ;  /* 0x0000000200077819 */ /* 0x000fc800000006ff */
[----:B------:R-:W-:-:S04]  /*5070*/  IADD3 R11, PT, PT, R7, 0x3, RZ ;  /* 0x00000003070b7810 */ /* 0x000fc80007ffe0ff */
[----:B--2---:R-:W-:-:S05]  /*5080*/  LOP3.LUT R4, R11, 0xffff, RZ, 0xc0, !PT ;  /* 0x0000ffff0b047812 */ /* 0x004fca00078ec0ff */
        /* <DEDUP_REMOVED lines=15> */
[----:B------:R-:W1:Y:S01]  /*5180*/  S2R R6, SR_CTAID.X ;  /* 0x0000000000067919 */ /* 0x000e620000002500 */
[----:B------:R-:W-:-:S05]  /*5190*/  PRMT R8, R9, 0x9910, RZ ;  /* 0x0000991009087816 */ /* 0x000fca00000000ff */
[----:B------:R-:W-:-:S05]  /*51a0*/  IMAD R8, R8, 0x9, RZ ;  /* 0x0000000908087824 */ /* 0x000fca00078e02ff */
[----:B------:R-:W-:-:S04]  /*51b0*/  IADD3 R8, PT, PT, RZ, -R8, RZ ;  /* 0x80000008ff087210 */ /* 0x000fc80007ffe0ff */
[----:B------:R-:W-:-:S04]  /*51c0*/  PRMT R8, R8, 0x7710, RZ ;  /* 0x0000771008087816 */ /* 0x000fc800000000ff */
[----:B------:R-:W-:-:S04]  /*51d0*/  IADD3 R8, PT, PT, R11, R8, RZ ;  /* 0x000000080b087210 */ /* 0x000fc80007ffe0ff */
[----:B------:R-:W-:Y:S01]  /*51e0*/  LOP3.LUT R8, R8, 0xffff, RZ, 0xc0, !PT ;  /* 0x0000ffff08087812 */ /* 0x000fe200078ec0ff */
[----:B-1----:R-:W-:-:S05]  /*51f0*/  IMAD R9, R6, 0x7, RZ ;  /* 0x0000000706097824 */ /* 0x002fca00078e02ff */
[CC--:B------:R-:W-:Y:S02]  /*5200*/  LOP3.LUT P5, RZ, R9.reuse, R8.reuse, RZ, 0xfc, !PT ;  /* 0x0000000809ff7212 */ /* 0x0c0fe400078afcff */
[----:B------:R-:W-:-:S04]  /*5210*/  IADD3 R6, PT, PT, R9, R8, RZ ;  /* 0x0000000809067210 */ /* 0x000fc80007ffe0ff */
[----:B------:R-:W-:-:S13]  /*5220*/  ISETP.GT.U32.OR P5, PT, R6, 0xe, !P5 ;  /* 0x0000000e0600780c */ /* 0x000fda0006fa4470 */
[----:B------:R-:W-:Y:S05]  /*5230*/  @P5 BRA `(.L_x_69) ;  /* 0x0000000000205947 */ /* 0x000fea0003800000 */
[----:B------:R-:W1:Y:S01]  /*5240*/  LDCU.64 UR6, c[0x0][0x380] ;  /* 0x00007000ff0677ac */ /* 0x000e620008000a00 */
[----:B------:R-:W-:Y:S02]  /*5250*/  IMAD R7, R4, 0xe, RZ ;  /* 0x0000000e04077824 */ /* 0x000fe400078e02ff */
[----:B------:R-:W-:-:S05]  /*5260*/  IMAD R9, R24, 0xc4, R9 ;  /* 0x000000c418097824 */ /* 0x000fca00078e0209 */
[----:B------:R-:W-:-:S04]  /*5270*/  IADD3 R7, P5, P6, R7, R9, R8 ;  /* 0x0000000907077210 */ /* 0x000fc80007ebe008 */
[----:B------:R-:W-:Y:S02]  /*5280*/  IADD3.X R4, PT, PT, RZ, RZ, RZ, P5, P6 ;  /* 0x000000ffff047210 */ /* 0x000fe40002fec4ff */
[----:B-1----:R-:W-:-:S04]  /*5290*/  LEA R6, P5, R7, UR6, 0x2 ;  /* 0x0000000607067c11 */ /* 0x002fc8000f8a10ff */
[----:B------:R-:W-:-:S06]  /*52a0*/  LEA.HI.X R7, R7, UR7, R4, 0x2, P5 ;  /* 0x0000000707077c11 */ /* 0x000fcc000a8f1404 */
[----:B------:R1:W5:Y:S03]  /*52b0*/  LDG.E.CONSTANT R7, desc[UR4][R6.64+0x4944] ;  /* 0x0049440406077981 */ /* 0x000366000c1e9900 */
.L_x_69:
[----:B------:R-:W-:Y:S05]  /*52c0*/  BSYNC.RECONVERGENT B1 ;  /* 0x0000000000017941 */ /* 0x000fea0003800200 */
.L_x_68:
[----:B-----5:R3:W-:Y:S02]  /*52d0*/  STS [R28+0xc], R7 ;  /* 0x00000c071c007388 */ /* 0x0207e40000000800 */
.L_x_67:
[----:B------:R-:W-:Y:S05]  /*52e0*/  BSYNC.RECONVERGENT B0 ;  /* 0x0000000000007941 */ /* 0x000fea0003800200 */
.L_x_66:
[----:B--2---:R2:W5:Y:S04]  /*52f0*/  LDG.E.CONSTANT R4, desc[UR4][R34.64+0x360] ;  /* 0x0003600422047981 */ /* 0x004568000c1e9900 */
[----:B-1----:R2:W5:Y:S04]  /*5300*/  LDG.E.CONSTANT R6, desc[UR4][R34.64+0x364] ;  /* 0x0003640422067981 */ /* 0x002568000c1e9900 */
[----:B------:R2:W5:Y:S04]  /*5310*/  LDG.E.CONSTANT R20, desc[UR4][R34.64+0x368] ;  /* 0x0003680422147981 */ /* 0x000568000c1e9900 */
[----:B------:R2:W5:Y:S04]  /*5320*/  LDG.E.CONSTANT R22, desc[UR4][R34.64+0x36c] ;  /* 0x00036c0422167981 */ /* 0x000568000c1e9900 */
[----:B---3--:R2:W5:Y:S04]  /*5330*/  LDG.E.CONSTANT R28, desc[UR4][R34.64+0x370] ;  /* 0x00037004221c7981 */ /* 0x008568000c1e9900 */
[----:B------:R2:W5:Y:S01]  /*5340*/  LDG.E.CONSTANT R30, desc[UR4][R34.64+0x374] ;  /* 0x00037404221e7981 */ /* 0x000562000c1e9900 */
[----:B------:R-:W-:Y:S01]  /*5350*/  IMAD R9, R0, 0xb, RZ ;  /* 0x0000000b00097824 */ /* 0x000fe200078e02ff */
[----:B------:R-:W-:Y:S03]  /*5360*/  BSSY.RECONVERGENT B0, `(.L_x_70) ;  /* 0x000000d000007945 */ /* 0x000fe60003800200 */
[----:B------:R-:W-:Y:S01]  /*5370*/  IMAD R7, R24, 0x48, R9 ;  /* 0x0000004818077824 */ /* 0x000fe200078e0209 */
[----:B------:R-:W-:Y:S01]  /*5380*/  LOP3.LUT R10, R9, 0xffff, RZ, 0xc0, !PT ;  /* 0x0000ffff090a7812 */ /* 0x000fe200078ec0ff */
[----:B------:R-:W-:Y:S06]  /*5390*/  @P0 BRA `(.L_x_71) ;  /* 0x0000000000240947 */ /* 0x000fec0003800000 */
[----:B------:R-:W-:Y:S01]  /*53a0*/  IMAD R8, R10, 0x5556, RZ ;  /* 0x000055560a087824 */ /* 0x000fe200078e02ff */
[----:B------:R-:W-:-:S04]  /*53b0*/  ISETP.GT.U32.AND P0, PT, R7, 0x239, PT ;  /* 0x000002390700780c */ /* 0x000fc80003f04070 */
[----:B------:R-:W-:Y:S02]  /*53c0*/  SHF.R.U32.HI R9, RZ, 0x10, R8 ;  /* 0x00000010ff097819 */ /* 0x000fe40000011608 */
[----:B------:R-:W-:-:S03]  /*53d0*/  ISETP.GT.U32.OR P0, PT, R0, 0x5, P0 ;  /* 0x000000050000780c */ /* 0x000fc60000704470 */
[----:B------:R-:W-:-:S05]  /*53e0*/  IMAD R9, R24, 0x18, R9 ;  /* 0x0000001818097824 */ /* 0x000fca00078e0209 */
[----:B------:R-:W-:-:S13]  /*53f0*/  ISETP.GT.U32.OR P0, PT, R9, 0xbd, P0 ;  /* 0x000000bd0900780c */ /* 0x000fda0000704470 */
[----:B------:R-:W-:Y:S05]  /*5400*/  @P0 BRA `(.L_x_71) ;  /* 0x0000000000080947 */ /* 0x000fea0003800000 */
[----:B------:R-:W3:Y:S04]  /*5410*/  LDG.E.CONSTANT R8, desc[UR4][R34.64+0x378] ;  /* 0x0003780422087981 */ /* 0x000ee8000c1e9900 */
[----:B---3--:R1:W-:Y:S02]  /*5420*/  STS [R19+0x18], R8 ;  /* 0x0000180813007388 */ /* 0x0083e40000000800 */
.L_x_71:
[----:B------:R-:W-:Y:S05]  /*5430*/  BSYNC.RECONVERGENT B0 ;  /* 0x0000000000007941 */ /* 0x000fea0003800200 */
.L_x_70:
        /* <DEDUP_REMOVED lines=9> */
[----:B-1----:R-:W3:Y:S04]  /*54d0*/  LDG.E.CONSTANT R8, desc[UR4][R34.64+0x37c] ;  /* 0x00037c0422087981 */ /* 0x002ee8000c1e9900 */
[----:B---3--:R3:W-:Y:S02]  /*54e0*/  STS [R19+0x1c], R8 ;  /* 0x00001c0813007388 */ /* 0x0087e40000000800 */
.L_x_73:
[----:B------:R-:W-:Y:S05]  /*54f0*/  BSYNC.RECONVERGENT B0 ;  /* 0x0000000000007941 */ /* 0x000fea0003800200 */
.L_x_72:
        /* <DEDUP_REMOVED lines=9> */
[----:B-1-3--:R-:W3:Y:S04]  /*5590*/  LDG.E.CONSTANT R8, desc[UR4][R34.64+0x380] ;  /* 0x0003800422087981 */ /* 0x00aee8000c1e9900 */
[----:B---3--:R4:W-:Y:S02]  /*55a0*/  STS [R19+0x20], R8 ;  /* 0x0000200813007388 */ /* 0x0089e40000000800 */
.L_x_75:
[----:B------:R-:W-:Y:S05]  /*55b0*/  BSYNC.RECONVERGENT B0 ;  /* 0x0000000000007941 */ /* 0x000fea0003800200 */
.L_x_74:
[----:B------:R-:W-:Y:S04]  /*55c0*/  BSSY.RECONVERGENT B0, `(.L_x_76) ;  /* 0x000000b000007945 */ /* 0x000fe80003800200 */
[----:B------:R-:W-:Y:S05]  /*55d0*/  @P3 BRA `(.L_x_77) ;  /* 0x0000000000243947 */ /* 0x000fea0003800000 */
[----:B-1-34-:R-:W-:Y:S01]  /*55e0*/  IMAD R8, R10, 0x5556, RZ ;  /* 0x000055560a087824 */ /* 0x01afe200078e02ff */
        /* <DEDUP_REMOVED lines=8> */
.L_x_77:
[----:B------:R-:W-:Y:S05]  /*5670*/  BSYNC.RECONVERGENT B0 ;  /* 0x0000000000007941 */ /* 0x000fea0003800200 */
.L_x_76:
        /* <DEDUP_REMOVED lines=9> */
[----:B--2---:R-:W2:Y:S04]  /*5710*/  LDG.E.CONSTANT R34, desc[UR4][R34.64+0x388] ;  /* 0x0003880422227981 */ /* 0x004ea8000c1e9900 */
[----:B--2---:R2:W-:Y:S02]  /*5720*/  STS [R19+0x28], R34 ;  /* 0x0000282213007388 */ /* 0x0045e40000000800 */
.L_x_79:
[----:B------:R-:W-:Y:S05]  /*5730*/  BSYNC.RECONVERGENT B0 ;  /* 0x0000000000007941 */ /* 0x000fea0003800200 */
.L_x_78:
[----:B-----5:R-:W-:Y:S01]  /*5740*/  STS [R19], R4 ;  /* 0x0000000413007388 */ /* 0x020fe20000000800 */
[----:B------:R-:W-:-:S03]  /*5750*/  IMAD R0, R24, 0xc4, R0 ;  /* 0x000000c418007824 */ /* 0x000fc600078e0200 */
[----:B------:R-:W-:Y:S01]  /*5760*/  STS [R19+0x4], R6 ;  /* 0x0000040613007388 */ /* 0x000fe20000000800 */
[----:B------:R-:W-:-:S03]  /*5770*/  IMAD R3, R3, 0x620, R0 ;  /* 0x0000062003037824 */ /* 0x000fc600078e0200 */
[----:B------:R-:W-:Y:S01]  /*5780*/  STS [R19+0x8], R20 ;  /* 0x0000081413007388 */ /* 0x000fe20000000800 */
[----:B------:R-:W-:-:S03]  /*5790*/  IMAD R3, R2, 0xe, R3 ;  /* 0x0000000e02037824 */ /* 0x000fc600078e0203 */
[----:B------:R-:W-:Y:S04]  /*57a0*/  STS [R19+0xc], R22 ;  /* 0x00000c1613007388 */ /* 0x000fe80000000800 */
[----:B------:R-:W-:Y:S04]  /*57b0*/  STS [R19+0x10], R28 ;  /* 0x0000101c13007388 */ /* 0x000fe80000000800 */
[----:B------:R-:W-:Y:S01]  /*57c0*/  STS [R19+0x14], R30 ;  /* 0x0000141e13007388 */ /* 0x000fe20000000800 */
[----:B------:R-:W-:Y:S06]  /*57d0*/  BAR.SYNC.DEFER_BLOCKING 0x0 ;  /* 0x0000000000007b1d */ /* 0x000fec0000010000 */
[----:B------:R-:W-:Y:S04]  /*57e0*/  LDS R16, [R25] ;  /* 0x0000000019107984 */ /* 0x000fe80000000800 */
[----:B-1-34-:R-:W1:Y:S04]  /*57f0*/  LDS.128 R8, [R26] ;  /* 0x000000001a087984 */ /* 0x01ae680000000c00 */
[----:B------:R-:W3:Y:S04]  /*5800*/  LDS R32, [R25+0x24] ;  /* 0x0000240019207984 */ /* 0x000ee80000000800 */
[----:B------:R-:W-:Y:S04]  /*5810*/  LDS R7, [R25+0x48] ;  /* 0x0000480019077984 */ /* 0x000fe80000000800 */
[----:B------:R-:W4:Y:S04]  /*5820*/  LDS.128 R12, [R26+0x10] ;  /* 0x000010001a0c7984 */ /* 0x000f280000000c00 */
[----:B------:R-:W0:Y:S04]  /*5830*/  LDS R27, [R25+0x4] ;  /* 0x00000400191b7984 */ /* 0x000e280000000800 */
[----:B------:R-:W0:Y:S04]  /*5840*/  LDS R29, [R25+0x28] ;  /* 0x00002800191d7984 */ /* 0x000e280000000800 */
[----:B------:R-:W0:Y:S04]  /*5850*/  LDS R22, [R25+0x4c] ;  /* 0x00004c0019167984 */ /* 0x000e280000000800 */
[----:B------:R-:W0:Y:S04]  /*5860*/  LDS R23, [R25+0x8] ;  /* 0x0000080019177984 */ /* 0x000e280000000800 */
[----:B------:R-:W0:Y:S04]  /*5870*/  LDS R20, [R25+0x2c] ;  /* 0x00002c0019147984 */ /* 0x000e280000000800 */
[----:B------:R-:W-:Y:S01]  /*5880*/  LDS R21, [R25+0x50] ;  /* 0x0000500019157984 */ /* 0x000fe20000000800 */
[----:B-1----:R-:W-:-:S03]  /*5890*/  FFMA R5, R16, R8, R5 ;  /* 0x0000000810057223 */ /* 0x002fc60000000005 */
[----:B------:R-:W-:Y:S01]  /*58a0*/  LDS R31, [R25+0x1f8] ;  /* 0x0001f800191f7984 */ /* 0x000fe20000000800 */
[----:B---3--:R-:W-:-:S03]  /*58b0*/  FFMA R32, R32, R11, R5 ;  /* 0x0000000b20207223 */ /* 0x008fc60000000005 */
[----:B--2---:R-:W1:Y:S04]  /*58c0*/  LDS.128 R16, [R26+0x20] ;  /* 0x000020001a107984 */ /* 0x004e680000000c00 */
[----:B------:R-:W-:Y:S01]  /*58d0*/  LDS R28, [R25+0x1dc] ;  /* 0x0001dc00191c7984 */ /* 0x000fe20000000800 */
[----:B----4-:R-:W-:-:S04]  /*58e0*/  FFMA R14, R7, R14, R32 ;  /* 0x0000000e070e7223 */ /* 0x010fc80000000020 */
[----:B0-----:R-:W-:Y:S02]  /*58f0*/  FFMA R4, R27, R9, R14 ;  /* 0x000000091b047223 */ /* 0x001fe4000000000e */
[----:B------:R-:W0:Y:S02]  /*5900*/  LDS R14, [R25+0x6c] ;  /* 0x00006c00190e7984 */ /* 0x000e240000000800 */
[----:B------:R-:W-:Y:S02]  /*5910*/  FFMA R29, R29, R12, R4 ;  /* 0x0000000c1d1d7223 */ /* 0x000fe40000000004 */
[----:B------:R-:W-:Y:S02]  /*5920*/  LDS R27, [R25+0x90] ;  /* 0x00009000191b7984 */ /* 0x000fe40000000800 */
[----:B------:R-:W-:Y:S02]  /*5930*/  FFMA R22, R22, R15, R29 ;  /* 0x0000000f16167223 */ /* 0x000fe4000000001d */
[----:B------:R-:W2:Y:S02]  /*5940*/  LDS.128 R4, [R26+0x30] ;  /* 0x000030001a047984 */ /* 0x000ea40000000c00 */
[----:B------:R-:W-:-:S02]  /*5950*/  FFMA R23, R23, R10, R22 ;  /* 0x0000000a17177223 */ /* 0x000fc40000000016 */
[----:B------:R-:W3:Y:S02]  /*5960*/  LDS R12, [R25+0xb4] ;  /* 0x0000b400190c7984 */ /* 0x000ee40000000800 */
[----:B------:R-:W-:Y:S02]  /*5970*/  FFMA R20, R20, R13, R23 ;  /* 0x0000000d14147223 */ /* 0x000fe40000000017 */
[----:B------:R-:W4:Y:S04]  /*5980*/  LDS R15, [R25+0x70] ;  /* 0x00007000190f7984 */ /* 0x000f280000000800 */
[----:B------:R-:W4:Y:S04]  /*5990*/  LDS R22, [R25+0x94] ;  /* 0x0000940019167984 */ /* 0x000f280000000800 */
[----:B------:R-:W-:Y:S01]  /*59a0*/  LDS R23, [R25+0xb8] ;  /* 0x0000b80019177984 */ /* 0x000fe20000000800 */
[----:B-1----:R-:W-:-:S03]  /*59b0*/  FFMA R13, R21, R16, R20 ;  /* 0x00000010150d7223 */ /* 0x002fc60000000014 */
[----:B------:R-:W1:Y:S04]  /*59c0*/  LDS.128 R8, [R26+0x40] ;  /* 0x000040001a087984 */ /* 0x000e680000000c00 */
[----:B------:R-:W1:Y:S04]  /*59d0*/  LDS R16, [R25+0x74] ;  /* 0x0000740019107984 */ /* 0x000e680000000800 */
[----:B------:R-:W1:Y:S01]  /*59e0*/  LDS R21, [R25+0x98] ;  /* 0x0000980019157984 */ /* 0x000e620000000800 */
[----:B0-----:R-:W-:-:S03]  /*59f0*/  FFMA R14, R14, R17, R13 ;  /* 0x000000110e0e7223 */ /* 0x001fc6000000000d */
[----:B------:R-:W-:Y:S04]  /*5a00*/  LDS R20, [R25+0xd8] ;  /* 0x0000d80019147984 */ /* 0x000fe80000000800 */
[----:B------:R-:W-:Y:S01]  /*5a10*/  LDS R29, [R25+0x168] ;  /* 0x00016800191d7984 */ /* 0x000fe20000000800 */
[----:B--2---:R-:W-:-:S03]  /*5a20*/  FFMA R27, R27, R4, R14 ;  /* 0x000000041b1b7223 */ /* 0x004fc6000000000e */
[----:B------:R-:W0:Y:S01]  /*5a30*/  LDS R4, [R25+0xbc] ;  /* 0x0000bc0019047984 */ /* 0x000e220000000800 */
[----:B---3--:R-:W-:-:S03]  /*5a40*/  FFMA R12, R12, R7, R27 ;  /* 0x000000070c0c7223 */ /* 0x008fc6000000001b */
[----:B------:R-:W-:Y:S01]  /*5a50*/  LDS R7, [R25+0x120] ;  /* 0x0001200019077984 */ /* 0x000fe20000000800 */
[----:B----4-:R-:W-:-:S03]  /*5a60*/  FFMA R15, R15, R18, R12 ;  /* 0x000000120f0f7223 */ /* 0x010fc6000000000c */
[----:B------:R-:W-:Y:S01]  /*5a70*/  LDS R27, [R25+0x100] ;  /* 0x00010000191b7984 */ /* 0x000fe20000000800 */
[----:B------:R-:W-:-:S03]  /*5a80*/  FFMA R22, R22, R5, R15 ;  /* 0x0000000516167223 */ /* 0x000fc6000000000f */
[----:B------:R-:W-:Y:S01]  /*5a90*/  LDS.128 R12, [R26+0x50] ;  /* 0x000050001a0c7984 */ /* 0x000fe20000000c00 */
[----:B-1----:R-:W-:-:S03]  /*5aa0*/  FFMA R23, R23, R8, R22 ;  /* 0x0000000817177223 */ /* 0x002fc60000000016 */
[----:B------:R-:W1:Y:S01]  /*5ab0*/  LDS R22, [R25+0xfc] ;  /* 0x0000fc0019167984 */ /* 0x000e620000000800 */
[----:B------:R-:W-:-:S03]  /*5ac0*/  FFMA R8, R16, R19, R23 ;  /* 0x0000001310087223 */ /* 0x000fc60000000017 */
[----:B------:R-:W2:Y:S01]  /*5ad0*/  LDS.128 R16, [R26+0x60] ;  /* 0x000060001a107984 */ /* 0x000ea20000000c00 */
[----:B------:R-:W-:-:S03]  /*5ae0*/  FFMA R5, R21, R6, R8 ;  /* 0x0000000615057223 */ /* 0x000fc60000000008 */
[----:B------:R-:W3:Y:S04]  /*5af0*/  LDS R23, [R25+0xdc] ;  /* 0x0000dc0019177984 */ /* 0x000ee80000000800 */
[----:B------:R-:W4:Y:S04]  /*5b00*/  LDS R8, [R25+0x124] ;  /* 0x0001240019087984 */ /* 0x000f280000000800 */
[----:B------:R-:W4:Y:S01]  /*5b10*/  LDS R21, [R25+0xe0] ;  /* 0x0000e00019157984 */ /* 0x000f220000000800 */
[----:B0-----:R-:W-:-:S04]  /*5b20*/  FFMA R5, R4, R9, R5 ;  /* 0x0000000904057223 */ /* 0x001fc80000000005 */
[----:B------:R-:W-:Y:S02]  /*5b30*/  FFMA R5, R20, R10, R5 ;  /* 0x0000000a14057223 */ /* 0x000fe40000000005 */
[----:B------:R-:W0:Y:S02]  /*5b40*/  LDS R20, [R25+0x104] ;  /* 0x0001040019147984 */ /* 0x000e240000000800 */
[----:B-1----:R-:W-:Y:S02]  /*5b50*/  FFMA R22, R22, R13, R5 ;  /* 0x0000000d16167223 */ /* 0x002fe40000000005 */
[----:B------:R-:W1:Y:S02]  /*5b60*/  LDS R13, [R25+0x128] ;  /* 0x00012800190d7984 */ /* 0x000e640000000800 */
[----:B--2---:R-:W-:Y:S02]  /*5b70*/  FFMA R16, R7, R16, R22 ;  /* 0x0000001007107223 */ /* 0x004fe40000000016 */
[----:B------:R-:W-:Y:S02]  /*5b80*/  LDS R22, [R25+0x18c] ;  /* 0x00018c0019167984 */ /* 0x000fe40000000800 */
[----:B---3--:R-:W-:-:S02]  /*5b90*/  FFMA R4, R23, R11, R16 ;  /* 0x0000000b17047223 */ /* 0x008fc40000000010 */
[----:B------:R-:W2:Y:S02]  /*5ba0*/  LDS R16, [R25+0x144] ;  /* 0x0001440019107984 */ /* 0x000ea40000000800 */
[----:B------:R-:W-:Y:S02]  /*5bb0*/  FFMA R27, R27, R14, R4 ;  /* 0x0000000e1b1b7223 */ /* 0x000fe40000000004 */
[----:B------:R-:W3:Y:S02]  /*5bc0*/  LDS.128 R4, [R26+0x70] ;  /* 0x000070001a047984 */ /* 0x000ee40000000c00 */
[----:B----4-:R-:W-:Y:S02]  /*5bd0*/  FFMA R14, R8, R17, R27 ;  /* 0x00000011080e7223 */ /* 0x010fe4000000001b */
[----:B------:R-:W4:Y:S02]  /*5be0*/  LDS.128 R8, [R26+0x80] ;  /* 0x000080001a087984 */ /* 0x000f240000000c00 */
[----:B------:R-:W-:-:S02]  /*5bf0*/  FFMA R17, R21, R12, R14 ;  /* 0x0000000c15117223 */ /* 0x000fc4000000000e */
[----:B------:R-:W4:Y:S04]  /*5c00*/  LDS R23, [R25+0x148] ;  /* 0x0001480019177984 */ /* 0x000f280000000800 */
[----:B------:R-:W4:Y:S01]  /*5c10*/  LDS R12, [R25+0x16c] ;  /* 0x00016c00190c7984 */ /* 0x000f220000000800 */
[----:B0-----:R-:W-:-:S03]  /*5c20*/  FFMA R20, R20, R15, R17 ;  /* 0x0000000f14147223 */ /* 0x001fc60000000011 */
[----:B------:R-:W0:Y:S04]  /*5c30*/  LDS R21, [R25+0x190] ;  /* 0x0001900019157984 */ /* 0x000e280000000800 */
[----:B------:R-:W-:Y:S01]  /*5c40*/  LDS R27, [R25+0x170] ;  /* 0x00017000191b7984 */ /* 0x000fe20000000800 */
[----:B-1----:R-:W-:-:S03]  /*5c50*/  FFMA R13, R13, R18, R20 ;  /* 0x000000120d0d7223 */ /* 0x002fc60000000014 */
[----:B------:R-:W1:Y:S01]  /*5c60*/  LDS R20, [R25+0x14c] ;  /* 0x00014c0019147984 */ /* 0x000e620000000800 */
[----:B--2---:R-:W-:-:S04]  /*5c70*/  FFMA R16, R16, R19, R13 ;  /* 0x0000001310107223 */ /* 0x004fc8000000000d */
[----:B---3--:R-:W-:Y:S02]  /*5c80*/  FFMA R29, R29, R6, R16 ;  /* 0x000000061d1d7223 */ /* 0x008fe40000000010 */
[----:B------:R-:W2:Y:S02]  /*5c90*/  LDS R6, [R25+0x194] ;  /* 0x0001940019067984 */ /* 0x000ea40000000800 */
[----:B----4-:R-:W-:Y:S02]  /*5ca0*/  FFMA R22, R22, R9, R29 ;  /* 0x0000000916167223 */ /* 0x010fe4000000001d */
[----:B------:R-:W-:Y:S02]  /*5cb0*/  LDS R9, [R25+0x1b0] ;  /* 0x0001b00019097984 */ /* 0x000fe40000000800 */
[----:B------:R-:W-:Y:S02]  /*5cc0*/  FFMA R23, R23, R4, R22 ;  /* 0x0000000417177223 */ /* 0x000fe40000000016 */
[----:B------:R-:W3:Y:S02]  /*5cd0*/  LDS.128 R16, [R26+0x90] ;  /* 0x000090001a107984 */ /* 0x000ee40000000c00 */
[----:B------:R-:W-:-:S02]  /*5ce0*/  FFMA R12, R12, R7, R23 ;  /* 0x000000070c0c7223 */ /* 0x000fc40000000017 */
[----:B------:R-:W4:Y:S02]  /*5cf0*/  LDS R22, [R25+0x1d4] ;  /* 0x0001d40019167984 */ /* 0x000f240000000800 */
[----:B0-----:R-:W-:Y:S02]  /*5d00*/  FFMA R21, R21, R10, R12 ;  /* 0x0000000a15157223 */ /* 0x001fe4000000000c */
[----:B------:R-:W0:Y:S04]  /*5d10*/  LDS.128 R12, [R26+0xa0] ;  /* 0x0000a0001a0c7984 */ /* 0x000e280000000c00 */
[----:B------:R-:W0:Y:S04]  /*5d20*/  LDS R10, [R25+0x1b4] ;  /* 0x0001b400190a7984 */ /* 0x000e280000000800 */
[----:B------:R-:W0:Y:S01]  /*5d30*/  LDS R29, [R25+0x1d8] ;  /* 0x0001d800191d7984 */ /* 0x000e220000000800 */
[----:B-1----:R-:W-:-:S03]  /*5d40*/  FFMA R4, R20, R5, R21 ;  /* 0x0000000514047223 */ /* 0x002fc60000000015 */
[----:B------:R-:W-:Y:S01]  /*5d50*/  LDS R23, [R25+0x1b8] ;  /* 0x0001b80019177984 */ /* 0x000fe20000000800 */
[----:B------:R-:W-:-:S03]  /*5d60*/  FFMA R27, R27, R8, R4 ;  /* 0x000000081b1b7223 */ /* 0x000fc60000000004 */
[----:B------:R-:W1:Y:S04]  /*5d70*/  LDS R20, [R25+0x1fc] ;  /* 0x0001fc0019147984 */ /* 0x000e680000000800 */
[----:B------:R-:W-:Y:S01]  /*5d80*/  LDS R21, [R25+0x200] ;  /* 0x0002000019157984 */ /* 0x000fe20000000800 */
[----:B--2---:R-:W-:-:S03]  /*5d90*/  FFMA R6, R6, R11, R27 ;  /* 0x0000000b06067223 */ /* 0x004fc6000000001b */
[----:B------:R-:W-:Y:S01]  /*5da0*/  LDS R27, [R25+0x248] ;  /* 0x00024800191b7984 */ /* 0x000fe20000000800 */
[----:B---3--:R-:W-:-:S03]  /*5db0*/  FFMA R9, R9, R16, R6 ;  /* 0x0000001009097223 */ /* 0x008fc60000000006 */
[----:B------:R-:W2:Y:S01]  /*5dc0*/  LDS.128 R4, [R26+0xb0] ;  /* 0x0000b0001a047984 */ /* 0x000ea20000000c00 */
[----:B----4-:R-:W-:-:S03]  /*5dd0*/  FFMA R22, R22, R19, R9 ;  /* 0x0000001316167223 */ /* 0x010fc60000000009 */
[----:B------:R-:W3:Y:S01]  /*5de0*/  LDS R16, [R25+0x21c] ;  /* 0x00021c0019107984 */ /* 0x000ee20000000800 */
[----:B0-----:R-:W-:-:S03]  /*5df0*/  FFMA R31, R31, R14, R22 ;  /* 0x0000000e1f1f7223 */ /* 0x001fc60000000016 */
[----:B------:R-:W-:Y:S01]  /*5e00*/  LDS R22, [R25+0x264] ;  /* 0x0002640019167984 */ /* 0x000fe20000000800 */
[----:B------:R-:W-:-:S03]  /*5e10*/  FFMA R10, R10, R17, R31 ;  /* 0x000000110a0a7223 */ /* 0x000fc6000000001f */
[----:B------:R-:W-:Y:S01]  /*5e20*/  LDS R17, [R25+0x240] ;  /* 0x0002400019117984 */ /* 0x000fe20000000800 */
[----:B------:R-:W-:-:S03]  /*5e30*/  FFMA R29, R29, R12, R10 ;  /* 0x0000000c1d1d7223 */ /* 0x000fc6000000000a */
[----:B------:R-:W0:Y:S04]  /*5e40*/  LDS.128 R8, [R26+0xc0] ;  /* 0x0000c0001a087984 */ /* 0x000e280000000c00 */
[----:B------:R-:W4:Y:S01]  /*5e50*/  LDS R19, [R25+0x220] ;  /* 0x0002200019137984 */ /* 0x000f220000000800 */
[----:B-1----:R-:W-:-:S03]  /*5e60*/  FFMA R20, R20, R15, R29 ;  /* 0x0000000f14147223 */ /* 0x002fc6000000001d */
[----:B------:R-:W-:Y:S01]  /*5e70*/  LDS R29, [R25+0x2b0] ;  /* 0x0002b000191d7984 */ /* 0x000fe20000000800 */
[----:B------:R-:W-:-:S03]  /*5e80*/  FFMA R23, R23, R18, R20 ;  /* 0x0000001217177223 */ /* 0x000fc60000000014 */
[----:B------:R-:W1:Y:S01]  /*5e90*/  LDS R18, [R25+0x244] ;  /* 0x0002440019127984 */ /* 0x000e620000000800 */
[----:B------:R-:W-:-:S03]  /*5ea0*/  FFMA R28, R28, R13, R23 ;  /* 0x0000000d1c1c7223 */ /* 0x000fc60000000017 */
[----:B------:R-:W-:Y:S04]  /*5eb0*/  LDS R23, [R25+0x268] ;  /* 0x0002680019177984 */ /* 0x000fe80000000800 */
[----:B------:R-:W1:Y:S01]  /*5ec0*/  LDS.128 R12, [R26+0xd0] ;  /* 0x0000d0001a0c7984 */ /* 0x000e620000000c00 */
[----:B--2---:R-:W-:-:S03]  /*5ed0*/  FFMA R21, R21, R4, R28 ;  /* 0x0000000415157223 */ /* 0x004fc6000000001c */
[----:B------:R-:W2:Y:S01]  /*5ee0*/  LDS R4, [R25+0x224] ;  /* 0x0002240019047984 */ /* 0x000ea20000000800 */
[----:B---3--:R-:W-:-:S03]  /*5ef0*/  FFMA R16, R16, R5, R21 ;  /* 0x0000000510107223 */ /* 0x008fc60000000015 */
[----:B------:R-:W-:Y:S04]  /*5f00*/  LDS R5, [R25+0x288] ;  /* 0x0002880019057984 */ /* 0x000fe80000000800 */
[----:B------:R-:W-:Y:S01]  /*5f10*/  LDS R28, [R25+0x31c] ;  /* 0x00031c00191c7984 */ /* 0x000fe20000000800 */
[----:B0-----:R-:W-:-:S03]  /*5f20*/  FFMA R17, R17, R8, R16 ;  /* 0x0000000811117223 */ /* 0x001fc60000000010 */
[----:B------:R-:W0:Y:S01]  /*5f30*/  LDS R8, [R25+0x26c] ;  /* 0x00026c0019087984 */ /* 0x000e220000000800 */
[----:B------:R-:W-:-:S03]  /*5f40*/  FFMA R22, R22, R11, R17 ;  /* 0x0000000b16167223 */ /* 0x000fc60000000011 */
[----:B------:R-:W-:Y:S01]  /*5f50*/  LDS R11, [R25+0x2d0] ;  /* 0x0002d000190b7984 */ /* 0x000fe20000000800 */
[----:B----4-:R-:W-:-:S03]  /*5f60*/  FFMA R19, R19, R6, R22 ;  /* 0x0000000613137223 */ /* 0x010fc60000000016 */
[----:B------:R-:W-:Y:S01]  /*5f70*/  LDS R6, [R25+0x2ac] ;  /* 0x0002ac0019067984 */ /* 0x000fe20000000800 */
[----:B-1----:R-:W-:-:S03]  /*5f80*/  FFMA R20, R18, R9, R19 ;  /* 0x0000000912147223 */ /* 0x002fc60000000013 */
[----:B------:R-:W1:Y:S01]  /*5f90*/  LDS.128 R16, [R26+0xe0] ;  /* 0x0000e0001a107984 */ /* 0x000e620000000c00 */
[----:B------:R-:W-:-:S03]  /*5fa0*/  FFMA R9, R23, R12, R20 ;  /* 0x0000000c17097223 */ /* 0x000fc60000000014 */
[----:B------:R-:W3:Y:S01]  /*5fb0*/  LDS.128 R20, [R26+0xf0] ;  /* 0x0000f0001a147984 */ /* 0x000ee20000000c00 */
[----:B--2---:R-:W-:-:S03]  /*5fc0*/  FFMA R4, R4, R7, R9 ;  /* 0x0000000704047223 */ /* 0x004fc60000000009 */
[----:B------:R-:W-:Y:S01]  /*5fd0*/  LDS R12, [R25+0x2b4] ;  /* 0x0002b400190c7984 */ /* 0x000fe20000000800 */
[----:B------:R-:W-:-:S03]  /*5fe0*/  FFMA R7, R27, R10, R4 ;  /* 0x0000000a1b077223 */ /* 0x000fc60000000004 */
[----:B------:R-:W2:Y:S04]  /*5ff0*/  LDS R9, [R25+0x28c] ;  /* 0x00028c0019097984 */ /* 0x000ea80000000800 */
[----:B------:R-:W4:Y:S04]  /*6000*/  LDS R10, [R25+0x2d4] ;  /* 0x0002d400190a7984 */ /* 0x000f280000000800 */
[----:B------:R-:W4:Y:S01]  /*6010*/  LDS R27, [R25+0x290] ;  /* 0x00029000191b7984 */ /* 0x000f220000000800 */
[----:B0-----:R-:W-:-:S03]  /*6020*/  FFMA R8, R8, R13, R7 ;  /* 0x0000000d08087223 */ /* 0x001fc60000000007 */
[----:B------:R-:W0:Y:S01]  /*6030*/  LDS R13, [R25+0x2d8] ;  /* 0x0002d800190d7984 */ /* 0x000e220000000800 */
[----:B------:R-:W-:-:S03]  /*6040*/  FFMA R5, R5, R14, R8 ;  /* 0x0000000e05057223 */ /* 0x000fc60000000008 */
[----:B------:R-:W0:Y:S01]  /*6050*/  LDS R14, [R25+0x2f4] ;  /* 0x0002f400190e7984 */ /* 0x000e220000000800 */
[----:B-1----:R-:W-:-:S03]  /*6060*/  FFMA R6, R6, R17, R5 ;  /* 0x0000001106067223 */ /* 0x002fc60000000005 */
[----:B------:R-:W-:Y:S01]  /*6070*/  LDS R17, [R25+0x2f8] ;  /* 0x0002f80019117984 */ /* 0x000fe20000000800 */
[----:B---3--:R-:W-:-:S04]  /*6080*/  FFMA R6, R11, R20, R6 ;  /* 0x000000140b067223 */ /* 0x008fc80000000006 */
[----:B--2---:R-:W-:Y:S02]  /*6090*/  FFMA R6, R9, R15, R6 ;  /* 0x0000000f09067223 */ /* 0x004fe40000000006 */
[----:B------:R-:W-:Y:S02]  /*60a0*/  LDS R15, [R25+0x318] ;  /* 0x00031800190f7984 */ /* 0x000fe40000000800 */
[----:B------:R-:W-:Y:S02]  /*60b0*/  FFMA R29, R29, R18, R6 ;  /* 0x000000121d1d7223 */ /* 0x000fe40000000006 */
[----:B------:R-:W1:Y:S02]  /*60c0*/  LDS.128 R4, [R26+0x100] ;  /* 0x000100001a047984 */ /* 0x000e640000000c00 */
[----:B----4-:R-:W-:Y:S02]  /*60d0*/  FFMA R20, R10, R21, R29 ;  /* 0x000000150a147223 */ /* 0x010fe4000000001d */
[----:B------:R-:W-:Y:S02]  /*60e0*/  LDS R18, [R25+0x33c] ;  /* 0x00033c0019127984 */ /* 0x000fe40000000800 */
[----:B------:R-:W-:-:S02]  /*60f0*/  FFMA R27, R27, R16, R20 ;  /* 0x000000101b1b7223 */ /* 0x000fc40000000014 */
[----:B------:R-:W2:Y:S02]  /*6100*/  LDS.128 R8, [R26+0x110] ;  /* 0x000110001a087984 */ /* 0x000ea40000000c00 */
[----:B------:R-:W-:Y:S02]  /*6110*/  FFMA R12, R12, R19, R27 ;  /* 0x000000130c0c7223 */ /* 0x000fe4000000001b */
[----:B------:R-:W3:Y:S02]  /*6120*/  LDS R21, [R25+0x340] ;  /* 0x0003400019157984 */ /* 0x000ee40000000800 */
[----:B0-----:R-:W-:Y:S02]  /*6130*/  FFMA R13, R13, R22, R12 ;  /* 0x000000160d0d7223 */ /* 0x001fe4000000000c */
[----:B------:R-:W0:Y:S02]  /*6140*/  LDS R20, [R25+0x2fc] ;  /* 0x0002fc0019147984 */ /* 0x000e240000000800 */
[----:B------:R-:W-:-:S02]  /*6150*/  FFMA R14, R14, R23, R13 ;  /* 0x000000170e0e7223 */ /* 0x000fc4000000000d */
[----:B------:R-:W4:Y:S01]  /*6160*/  LDS R19, [R25+0x320] ;  /* 0x0003200019137984 */ /* 0x000f220000000800 */
[----:B------:R-:W4:Y:S03]  /*6170*/  LDC.64 R12, c[0x0][0x390] ;  /* 0x0000e400ff0c7b82 */ /* 0x000f260000000a00 */
[----:B------:R-:W4:Y:S01]  /*6180*/  LDS R16, [R25+0x344] ;  /* 0x0003440019107984 */ /* 0x000f220000000800 */
[----:B------:R-:W0:Y:S01]  /*6190*/  S2R R22, SR_CTAID.X ;  /* 0x0000000000167919 */ /* 0x000e220000002500 */
[----:B-1----:R-:W-:-:S04]  /*61a0*/  FFMA R15, R15, R6, R14 ;  /* 0x000000060f0f7223 */ /* 0x002fc8000000000e */
[----:B--2---:R-:W-:-:S04]  /*61b0*/  FFMA R18, R18, R9, R15 ;  /* 0x0000000912127223 */ /* 0x004fc8000000000f */
[----:B------:R-:W-:-:S04]  /*61c0*/  FFMA R17, R17, R4, R18 ;  /* 0x0000000411117223 */ /* 0x000fc80000000012 */
[----:B------:R-:W-:-:S04]  /*61d0*/  FFMA R28, R28, R7, R17 ;  /* 0x000000071c1c7223 */ /* 0x000fc80000000011 */
[----:B---3--:R-:W-:Y:S01]  /*61e0*/  FFMA R21, R21, R10, R28 ;  /* 0x0000000a15157223 */ /* 0x008fe2000000001c */
[----:B0-----:R-:W-:-:S03]  /*61f0*/  IMAD R3, R22, 0x7, R3 ;  /* 0x0000000716037824 */ /* 0x001fc600078e0203 */
[----:B------:R-:W-:Y:S01]  /*6200*/  FFMA R20, R20, R5, R21 ;  /* 0x0000000514147223 */ /* 0x000fe20000000015 */
[----:B----4-:R-:W-:-:S04]  /*6210*/  IMAD.WIDE.U32 R12, R3, 0x4, R12 ;  /* 0x00000004030c7825 */ /* 0x010fc800078e000c */
[----:B------:R-:W-:-:S04]  /*6220*/  FFMA R19, R19, R8, R20 ;  /* 0x0000000813137223 */ /* 0x000fc80000000014 */
[----:B------:R-:W-:-:S05]  /*6230*/  FFMA R11, R16, R11, R19 ;  /* 0x0000000b100b7223 */ /* 0x000fca0000000013 */
[----:B------:R-:W-:Y:S01]  /*6240*/  STG.E desc[UR4][R12.64], R11 ;  /* 0x0000000b0c007986 */ /* 0x000fe2000c101904 */
[----:B------:R-:W-:Y:S05]  /*6250*/  EXIT ;  /* 0x000000000000794d */ /* 0x000fea0003800000 */
.L_x_80:
[----:B------:R-:W-:-:S00]  /*6260*/  BRA `(.L_x_80) ;  /* 0xfffffffc00fc7947 */ /* 0x000fc0000383ffff */
[----:B------:R-:W-:-:S00]  /*6270*/  NOP ;  /* 0x0000000000007918 */ /* 0x000fc00000000000 */
        /* <DEDUP_REMOVED lines=8> */
.L_x_81:


//--------------------- .nv.shared.default_function_kernel0 --------------------------
	.section	.nv.shared.default_function_kernel0,"aw",@nobits
	.sectionflags	@""
	.align	4
.nv.shared.default_function_kernel0:
	.zero		4192


//--------------------- .nv.shared.reserved.0     --------------------------
	.section	.nv.shared.reserved.0,"aw",@nobits
	.weak		__nv_reservedSMEM_offset_0_alias
	.size		__nv_reservedSMEM_offset_0_alias, 0, 64
	.other		__nv_reservedSMEM_offset_0_alias,@"STO_CUDA_RESERVED_SHARED STV_DEFAULT"
__nv_reservedSMEM_offset_0_alias:
	.zero		0
	.zero		64


//--------------------- .nv.constant0.default_function_kernel0 --------------------------
	.section	.nv.constant0.default_function_kernel0,"a",@progbits
	.sectionflags	@""
	.align	4
.nv.constant0.default_function_kernel0:
	.zero		920


//--------------------- SYMBOLS --------------------------

	.type		.nv.reservedSmem.offset0,@object
	.size		.nv.reservedSmem.offset0,0x4
	.type		.nv.reservedSmem.cap,@object
	.size		.nv.reservedSmem.cap,0x4
